//
// Generated by NVIDIA NVVM Compiler
//
// Compiler Build ID: CL-36424714
// Cuda compilation tools, release 13.0, V13.0.88
// Based on NVVM 20.0.0
//

.version 9.0
.target sm_100
.address_size 64

	// .globl	_Z17simulateRayKerneliPKdPdPii
.func  (.param .align 16 .b8 func_retval0[16]) __internal_trig_reduction_slowpathd
(
	.param .b64 __internal_trig_reduction_slowpathd_param_0
)
;
.const .align 8 .f64 a = 0d3FEFAE147AE147AE;
.const .align 8 .f64 M = 0d3FF0000000000000;
.const .align 8 .f64 epsilon = 0d3DDB7CDFD9D7BDBB;
.const .align 8 .f64 h_val = 0d3FB999999999999A;
.const .align 8 .f64 r_env_val = 0d403E000000000000;
.global .align 8 .b8 __cudart_i2opi_d[144] = {8, 93, 141, 31, 177, 95, 251, 107, 234, 146, 82, 138, 247, 57, 7, 61, 123, 241, 229, 235, 199, 186, 39, 117, 45, 234, 95, 158, 102, 63, 70, 79, 183, 9, 203, 39, 207, 126, 54, 109, 31, 109, 10, 90, 139, 17, 47, 239, 15, 152, 5, 222, 255, 151, 248, 31, 59, 40, 249, 189, 139, 95, 132, 156, 244, 57, 83, 131, 57, 214, 145, 57, 65, 126, 95, 180, 38, 112, 156, 233, 132, 68, 187, 46, 245, 53, 130, 232, 62, 167, 41, 177, 28, 235, 29, 254, 28, 146, 209, 9, 234, 46, 73, 6, 224, 210, 77, 66, 58, 110, 36, 183, 97, 197, 187, 222, 171, 99, 81, 254, 65, 144, 67, 60, 153, 149, 98, 219, 192, 221, 52, 245, 209, 87, 39, 252, 41, 21, 68, 78, 110, 131, 249, 162};
.global .align 16 .b8 __cudart_sin_cos_coeffs[128] = {70, 210, 176, 44, 241, 229, 90, 190, 146, 227, 172, 105, 227, 29, 199, 62, 161, 98, 219, 25, 160, 1, 42, 191, 24, 8, 17, 17, 17, 17, 129, 63, 84, 85, 85, 85, 85, 85, 197, 191, 0, 0, 0, 0, 0, 0, 0, 0, 0, 0, 0, 0, 0, 0, 0, 0, 100, 129, 253, 32, 131, 255, 168, 189, 40, 133, 239, 193, 167, 238, 33, 62, 217, 230, 6, 142, 79, 126, 146, 190, 233, 188, 221, 25, 160, 1, 250, 62, 71, 93, 193, 22, 108, 193, 86, 191, 81, 85, 85, 85, 85, 85, 165, 63, 0, 0, 0, 0, 0, 0, 224, 191, 0, 0, 0, 0, 0, 0, 240, 63};

.visible .entry _Z17simulateRayKerneliPKdPdPii(
	.param .u32 _Z17simulateRayKerneliPKdPdPii_param_0,
	.param .u64 .ptr .align 1 _Z17simulateRayKerneliPKdPdPii_param_1,
	.param .u64 .ptr .align 1 _Z17simulateRayKerneliPKdPdPii_param_2,
	.param .u64 .ptr .align 1 _Z17simulateRayKerneliPKdPdPii_param_3,
	.param .u32 _Z17simulateRayKerneliPKdPdPii_param_4
)
{
	.local .align 16 .b8 	__local_depot0[160];
	.reg .b64 	%SP;
	.reg .b64 	%SPL;
	.reg .pred 	%p<71>;
	.reg .b32 	%r<188>;
	.reg .b64 	%rd<85>;
	.reg .b64 	%fd<679>;

	mov.u64 	%SPL, __local_depot0;
	ld.param.u32 	%r73, [_Z17simulateRayKerneliPKdPdPii_param_0];
	ld.param.u64 	%rd7, [_Z17simulateRayKerneliPKdPdPii_param_1];
	ld.param.u64 	%rd8, [_Z17simulateRayKerneliPKdPdPii_param_2];
	ld.param.u32 	%r72, [_Z17simulateRayKerneliPKdPdPii_param_4];
	add.u64 	%rd1, %SPL, 0;
	mov.u32 	%r74, %ctaid.x;
	mov.u32 	%r75, %ntid.x;
	mov.u32 	%r76, %tid.x;
	mad.lo.s32 	%r1, %r74, %r75, %r76;
	setp.ge.s32 	%p1, %r1, %r73;
	@%p1 bra 	$L__BB0_78;
	cvta.to.global.u64 	%rd11, %rd7;
	mul.lo.s32 	%r77, %r1, 6;
	mul.wide.s32 	%rd12, %r77, 8;
	add.s64 	%rd13, %rd11, %rd12;
	ld.global.f64 	%fd658, [%rd13];
	ld.global.f64 	%fd657, [%rd13+8];
	ld.global.f64 	%fd656, [%rd13+16];
	ld.global.f64 	%fd4, [%rd13+24];
	ld.global.f64 	%fd5, [%rd13+32];
	ld.global.f64 	%fd6, [%rd13+40];
	abs.f64 	%fd7, %fd657;
	setp.neu.f64 	%p2, %fd7, 0d7FF0000000000000;
	@%p2 bra 	$L__BB0_3;
	mov.f64 	%fd133, 0d0000000000000000;
	mul.rn.f64 	%fd646, %fd657, %fd133;
	mov.b32 	%r160, 0;
	bra.uni 	$L__BB0_5;
$L__BB0_3:
	mul.f64 	%fd128, %fd657, 0d3FE45F306DC9C883;
	cvt.rni.s32.f64 	%r160, %fd128;
	cvt.rn.f64.s32 	%fd129, %r160;
	fma.rn.f64 	%fd130, %fd129, 0dBFF921FB54442D18, %fd657;
	fma.rn.f64 	%fd131, %fd129, 0dBC91A62633145C00, %fd130;
	fma.rn.f64 	%fd646, %fd129, 0dB97B839A252049C0, %fd131;
	setp.ltu.f64 	%p3, %fd7, 0d41E0000000000000;
	@%p3 bra 	$L__BB0_5;
	{ // callseq 0, 0
	.param .b64 param0;
	st.param.f64 	[param0], %fd657;
	.param .align 16 .b8 retval0[16];
	call.uni (retval0), 
	__internal_trig_reduction_slowpathd, 
	(
	param0
	);
	ld.param.f64 	%fd646, [retval0];
	ld.param.b32 	%r160, [retval0+8];
	} // callseq 0
$L__BB0_5:
	setp.neu.f64 	%p4, %fd7, 0d7FF0000000000000;
	shl.b32 	%r80, %r160, 6;
	cvt.u64.u32 	%rd14, %r80;
	and.b64  	%rd15, %rd14, 64;
	mov.u64 	%rd16, __cudart_sin_cos_coeffs;
	add.s64 	%rd17, %rd16, %rd15;
	mul.rn.f64 	%fd134, %fd646, %fd646;
	and.b32  	%r81, %r160, 1;
	setp.eq.b32 	%p5, %r81, 1;
	selp.f64 	%fd135, 0dBDA8FF8320FD8164, 0d3DE5DB65F9785EBA, %p5;
	ld.global.nc.v2.f64 	{%fd136, %fd137}, [%rd17];
	fma.rn.f64 	%fd138, %fd135, %fd134, %fd136;
	fma.rn.f64 	%fd139, %fd138, %fd134, %fd137;
	ld.global.nc.v2.f64 	{%fd140, %fd141}, [%rd17+16];
	fma.rn.f64 	%fd142, %fd139, %fd134, %fd140;
	fma.rn.f64 	%fd143, %fd142, %fd134, %fd141;
	ld.global.nc.v2.f64 	{%fd144, %fd145}, [%rd17+32];
	fma.rn.f64 	%fd146, %fd143, %fd134, %fd144;
	fma.rn.f64 	%fd147, %fd146, %fd134, %fd145;
	fma.rn.f64 	%fd148, %fd147, %fd646, %fd646;
	fma.rn.f64 	%fd149, %fd147, %fd134, 0d3FF0000000000000;
	selp.f64 	%fd150, %fd149, %fd148, %p5;
	and.b32  	%r82, %r160, 2;
	setp.eq.s32 	%p6, %r82, 0;
	mov.f64 	%fd151, 0d0000000000000000;
	sub.f64 	%fd152, %fd151, %fd150;
	selp.f64 	%fd153, %fd150, %fd152, %p6;
	ld.const.f64 	%fd12, [epsilon];
	max.f64 	%fd154, %fd153, %fd12;
	mul.f64 	%fd13, %fd658, %fd658;
	ld.const.f64 	%fd14, [a];
	mul.f64 	%fd15, %fd14, %fd14;
	add.f64 	%fd16, %fd13, %fd15;
	ld.const.f64 	%fd155, [M];
	add.f64 	%fd17, %fd155, %fd155;
	mul.f64 	%fd156, %fd658, %fd17;
	sub.f64 	%fd18, %fd16, %fd156;
	mul.f64 	%fd157, %fd15, %fd154;
	mul.f64 	%fd158, %fd154, %fd157;
	sub.f64 	%fd159, %fd158, %fd18;
	neg.f64 	%fd160, %fd4;
	mul.f64 	%fd161, %fd4, %fd160;
	div.rn.f64 	%fd162, %fd161, %fd18;
	mul.f64 	%fd163, %fd5, %fd5;
	sub.f64 	%fd164, %fd162, %fd163;
	mul.f64 	%fd165, %fd164, %fd159;
	mul.f64 	%fd166, %fd6, %fd154;
	mul.f64 	%fd167, %fd166, %fd166;
	fma.rn.f64 	%fd168, %fd18, %fd167, %fd165;
	sqrt.rn.f64 	%fd19, %fd168;
	@%p4 bra 	$L__BB0_7;
	mov.f64 	%fd174, 0d0000000000000000;
	mul.rn.f64 	%fd647, %fd657, %fd174;
	mov.b32 	%r161, 0;
	bra.uni 	$L__BB0_9;
$L__BB0_7:
	mul.f64 	%fd169, %fd657, 0d3FE45F306DC9C883;
	cvt.rni.s32.f64 	%r161, %fd169;
	cvt.rn.f64.s32 	%fd170, %r161;
	fma.rn.f64 	%fd171, %fd170, 0dBFF921FB54442D18, %fd657;
	fma.rn.f64 	%fd172, %fd170, 0dBC91A62633145C00, %fd171;
	fma.rn.f64 	%fd647, %fd170, 0dB97B839A252049C0, %fd172;
	setp.ltu.f64 	%p7, %fd7, 0d41E0000000000000;
	@%p7 bra 	$L__BB0_9;
	{ // callseq 1, 0
	.param .b64 param0;
	st.param.f64 	[param0], %fd657;
	.param .align 16 .b8 retval0[16];
	call.uni (retval0), 
	__internal_trig_reduction_slowpathd, 
	(
	param0
	);
	ld.param.f64 	%fd647, [retval0];
	ld.param.b32 	%r161, [retval0+8];
	} // callseq 1
$L__BB0_9:
	setp.neu.f64 	%p8, %fd7, 0d7FF0000000000000;
	shl.b32 	%r85, %r161, 6;
	cvt.u64.u32 	%rd18, %r85;
	and.b64  	%rd19, %rd18, 64;
	add.s64 	%rd21, %rd16, %rd19;
	mul.rn.f64 	%fd175, %fd647, %fd647;
	and.b32  	%r86, %r161, 1;
	setp.eq.b32 	%p9, %r86, 1;
	selp.f64 	%fd176, 0dBDA8FF8320FD8164, 0d3DE5DB65F9785EBA, %p9;
	ld.global.nc.v2.f64 	{%fd177, %fd178}, [%rd21];
	fma.rn.f64 	%fd179, %fd176, %fd175, %fd177;
	fma.rn.f64 	%fd180, %fd179, %fd175, %fd178;
	ld.global.nc.v2.f64 	{%fd181, %fd182}, [%rd21+16];
	fma.rn.f64 	%fd183, %fd180, %fd175, %fd181;
	fma.rn.f64 	%fd184, %fd183, %fd175, %fd182;
	ld.global.nc.v2.f64 	{%fd185, %fd186}, [%rd21+32];
	fma.rn.f64 	%fd187, %fd184, %fd175, %fd185;
	fma.rn.f64 	%fd188, %fd187, %fd175, %fd186;
	fma.rn.f64 	%fd189, %fd188, %fd647, %fd647;
	fma.rn.f64 	%fd190, %fd188, %fd175, 0d3FF0000000000000;
	selp.f64 	%fd191, %fd190, %fd189, %p9;
	and.b32  	%r87, %r161, 2;
	setp.eq.s32 	%p10, %r87, 0;
	mov.f64 	%fd192, 0d0000000000000000;
	sub.f64 	%fd193, %fd192, %fd191;
	selp.f64 	%fd24, %fd191, %fd193, %p10;
	@%p8 bra 	$L__BB0_11;
	mov.f64 	%fd199, 0d0000000000000000;
	mul.rn.f64 	%fd649, %fd657, %fd199;
	mov.b32 	%r163, 1;
	bra.uni 	$L__BB0_14;
$L__BB0_11:
	mul.f64 	%fd194, %fd657, 0d3FE45F306DC9C883;
	cvt.rni.s32.f64 	%r162, %fd194;
	cvt.rn.f64.s32 	%fd195, %r162;
	fma.rn.f64 	%fd196, %fd195, 0dBFF921FB54442D18, %fd657;
	fma.rn.f64 	%fd197, %fd195, 0dBC91A62633145C00, %fd196;
	fma.rn.f64 	%fd649, %fd195, 0dB97B839A252049C0, %fd197;
	setp.ltu.f64 	%p11, %fd7, 0d41E0000000000000;
	@%p11 bra 	$L__BB0_13;
	{ // callseq 2, 0
	.param .b64 param0;
	st.param.f64 	[param0], %fd657;
	.param .align 16 .b8 retval0[16];
	call.uni (retval0), 
	__internal_trig_reduction_slowpathd, 
	(
	param0
	);
	ld.param.f64 	%fd649, [retval0];
	ld.param.b32 	%r162, [retval0+8];
	} // callseq 2
$L__BB0_13:
	add.s32 	%r163, %r162, 1;
$L__BB0_14:
	max.f64 	%fd200, %fd24, %fd12;
	setp.neu.f64 	%p12, %fd7, 0d7FF0000000000000;
	shl.b32 	%r90, %r163, 6;
	cvt.u64.u32 	%rd22, %r90;
	and.b64  	%rd23, %rd22, 64;
	add.s64 	%rd25, %rd16, %rd23;
	mul.rn.f64 	%fd201, %fd649, %fd649;
	and.b32  	%r91, %r163, 1;
	setp.eq.b32 	%p13, %r91, 1;
	selp.f64 	%fd202, 0dBDA8FF8320FD8164, 0d3DE5DB65F9785EBA, %p13;
	ld.global.nc.v2.f64 	{%fd203, %fd204}, [%rd25];
	fma.rn.f64 	%fd205, %fd202, %fd201, %fd203;
	fma.rn.f64 	%fd206, %fd205, %fd201, %fd204;
	ld.global.nc.v2.f64 	{%fd207, %fd208}, [%rd25+16];
	fma.rn.f64 	%fd209, %fd206, %fd201, %fd207;
	fma.rn.f64 	%fd210, %fd209, %fd201, %fd208;
	ld.global.nc.v2.f64 	{%fd211, %fd212}, [%rd25+32];
	fma.rn.f64 	%fd213, %fd210, %fd201, %fd211;
	fma.rn.f64 	%fd214, %fd213, %fd201, %fd212;
	fma.rn.f64 	%fd215, %fd214, %fd649, %fd649;
	fma.rn.f64 	%fd216, %fd214, %fd201, 0d3FF0000000000000;
	selp.f64 	%fd217, %fd216, %fd215, %p13;
	and.b32  	%r92, %r163, 2;
	setp.eq.s32 	%p14, %r92, 0;
	mov.f64 	%fd218, 0d0000000000000000;
	sub.f64 	%fd219, %fd218, %fd217;
	selp.f64 	%fd220, %fd217, %fd219, %p14;
	mul.f64 	%fd221, %fd15, %fd220;
	fma.rn.f64 	%fd222, %fd220, %fd221, %fd13;
	mul.f64 	%fd30, %fd19, %fd14;
	mul.f64 	%fd223, %fd18, %fd222;
	mul.f64 	%fd224, %fd6, %fd223;
	mul.f64 	%fd225, %fd30, %fd16;
	sub.f64 	%fd226, %fd224, %fd225;
	fma.rn.f64 	%fd227, %fd18, %fd30, %fd226;
	mul.f64 	%fd228, %fd200, %fd15;
	mul.f64 	%fd229, %fd200, %fd228;
	sub.f64 	%fd230, %fd18, %fd229;
	mul.f64 	%fd231, %fd200, %fd200;
	mul.f64 	%fd232, %fd231, %fd227;
	div.rn.f64 	%fd31, %fd232, %fd230;
	@%p12 bra 	$L__BB0_16;
	mov.f64 	%fd238, 0d0000000000000000;
	mul.rn.f64 	%fd651, %fd657, %fd238;
	mov.b32 	%r165, 1;
	bra.uni 	$L__BB0_19;
$L__BB0_16:
	mul.f64 	%fd233, %fd657, 0d3FE45F306DC9C883;
	cvt.rni.s32.f64 	%r164, %fd233;
	cvt.rn.f64.s32 	%fd234, %r164;
	fma.rn.f64 	%fd235, %fd234, 0dBFF921FB54442D18, %fd657;
	fma.rn.f64 	%fd236, %fd234, 0dBC91A62633145C00, %fd235;
	fma.rn.f64 	%fd651, %fd234, 0dB97B839A252049C0, %fd236;
	setp.ltu.f64 	%p15, %fd7, 0d41E0000000000000;
	@%p15 bra 	$L__BB0_18;
	{ // callseq 3, 0
	.param .b64 param0;
	st.param.f64 	[param0], %fd657;
	.param .align 16 .b8 retval0[16];
	call.uni (retval0), 
	__internal_trig_reduction_slowpathd, 
	(
	param0
	);
	ld.param.f64 	%fd651, [retval0];
	ld.param.b32 	%r164, [retval0+8];
	} // callseq 3
$L__BB0_18:
	add.s32 	%r165, %r164, 1;
$L__BB0_19:
	setp.neu.f64 	%p16, %fd7, 0d7FF0000000000000;
	shl.b32 	%r95, %r165, 6;
	cvt.u64.u32 	%rd26, %r95;
	and.b64  	%rd27, %rd26, 64;
	add.s64 	%rd29, %rd16, %rd27;
	mul.rn.f64 	%fd239, %fd651, %fd651;
	and.b32  	%r96, %r165, 1;
	setp.eq.b32 	%p17, %r96, 1;
	selp.f64 	%fd240, 0dBDA8FF8320FD8164, 0d3DE5DB65F9785EBA, %p17;
	ld.global.nc.v2.f64 	{%fd241, %fd242}, [%rd29];
	fma.rn.f64 	%fd243, %fd240, %fd239, %fd241;
	fma.rn.f64 	%fd244, %fd243, %fd239, %fd242;
	ld.global.nc.v2.f64 	{%fd245, %fd246}, [%rd29+16];
	fma.rn.f64 	%fd247, %fd244, %fd239, %fd245;
	fma.rn.f64 	%fd248, %fd247, %fd239, %fd246;
	ld.global.nc.v2.f64 	{%fd249, %fd250}, [%rd29+32];
	fma.rn.f64 	%fd251, %fd248, %fd239, %fd249;
	fma.rn.f64 	%fd252, %fd251, %fd239, %fd250;
	fma.rn.f64 	%fd253, %fd252, %fd651, %fd651;
	fma.rn.f64 	%fd254, %fd252, %fd239, 0d3FF0000000000000;
	selp.f64 	%fd255, %fd254, %fd253, %p17;
	and.b32  	%r97, %r165, 2;
	setp.eq.s32 	%p18, %r97, 0;
	mov.f64 	%fd256, 0d0000000000000000;
	sub.f64 	%fd257, %fd256, %fd255;
	selp.f64 	%fd258, %fd255, %fd257, %p18;
	mul.f64 	%fd259, %fd15, %fd258;
	fma.rn.f64 	%fd260, %fd258, %fd259, %fd13;
	mul.f64 	%fd261, %fd19, %fd16;
	mul.f64 	%fd37, %fd31, %fd14;
	sub.f64 	%fd262, %fd261, %fd37;
	mul.f64 	%fd263, %fd262, %fd262;
	mul.f64 	%fd264, %fd260, %fd260;
	mul.f64 	%fd265, %fd4, %fd264;
	mul.f64 	%fd266, %fd4, %fd265;
	sub.f64 	%fd38, %fd263, %fd266;
	@%p16 bra 	$L__BB0_21;
	mov.f64 	%fd272, 0d0000000000000000;
	mul.rn.f64 	%fd653, %fd657, %fd272;
	mov.b32 	%r167, 1;
	bra.uni 	$L__BB0_24;
$L__BB0_21:
	mul.f64 	%fd267, %fd657, 0d3FE45F306DC9C883;
	cvt.rni.s32.f64 	%r166, %fd267;
	cvt.rn.f64.s32 	%fd268, %r166;
	fma.rn.f64 	%fd269, %fd268, 0dBFF921FB54442D18, %fd657;
	fma.rn.f64 	%fd270, %fd268, 0dBC91A62633145C00, %fd269;
	fma.rn.f64 	%fd653, %fd268, 0dB97B839A252049C0, %fd270;
	setp.ltu.f64 	%p19, %fd7, 0d41E0000000000000;
	@%p19 bra 	$L__BB0_23;
	{ // callseq 4, 0
	.param .b64 param0;
	st.param.f64 	[param0], %fd657;
	.param .align 16 .b8 retval0[16];
	call.uni (retval0), 
	__internal_trig_reduction_slowpathd, 
	(
	param0
	);
	ld.param.f64 	%fd653, [retval0];
	ld.param.b32 	%r166, [retval0+8];
	} // callseq 4
$L__BB0_23:
	add.s32 	%r167, %r166, 1;
$L__BB0_24:
	shl.b32 	%r101, %r167, 6;
	cvt.u64.u32 	%rd30, %r101;
	and.b64  	%rd31, %rd30, 64;
	add.s64 	%rd33, %rd16, %rd31;
	mul.rn.f64 	%fd273, %fd653, %fd653;
	and.b32  	%r102, %r167, 1;
	setp.eq.b32 	%p20, %r102, 1;
	selp.f64 	%fd274, 0dBDA8FF8320FD8164, 0d3DE5DB65F9785EBA, %p20;
	ld.global.nc.v2.f64 	{%fd275, %fd276}, [%rd33];
	fma.rn.f64 	%fd277, %fd274, %fd273, %fd275;
	fma.rn.f64 	%fd278, %fd277, %fd273, %fd276;
	ld.global.nc.v2.f64 	{%fd279, %fd280}, [%rd33+16];
	fma.rn.f64 	%fd281, %fd278, %fd273, %fd279;
	fma.rn.f64 	%fd282, %fd281, %fd273, %fd280;
	ld.global.nc.v2.f64 	{%fd283, %fd284}, [%rd33+32];
	fma.rn.f64 	%fd285, %fd282, %fd273, %fd283;
	fma.rn.f64 	%fd286, %fd285, %fd273, %fd284;
	fma.rn.f64 	%fd287, %fd286, %fd653, %fd653;
	fma.rn.f64 	%fd288, %fd286, %fd273, 0d3FF0000000000000;
	selp.f64 	%fd289, %fd288, %fd287, %p20;
	and.b32  	%r103, %r167, 2;
	setp.eq.s32 	%p21, %r103, 0;
	mov.f64 	%fd290, 0d0000000000000000;
	sub.f64 	%fd291, %fd290, %fd289;
	selp.f64 	%fd292, %fd289, %fd291, %p21;
	mul.f64 	%fd293, %fd15, %fd292;
	fma.rn.f64 	%fd294, %fd292, %fd293, %fd13;
	mul.f64 	%fd295, %fd4, %fd294;
	div.rn.f64 	%fd655, %fd295, %fd18;
	mul.f64 	%fd654, %fd5, %fd294;
	setp.lt.s32 	%p22, %r72, 1;
	setp.lt.f64 	%p23, %fd658, 0d3FFFD70A3D70A3D7;
	or.pred  	%p24, %p22, %p23;
	mov.b32 	%r187, 0;
	@%p24 bra 	$L__BB0_77;
	ld.const.f64 	%fd46, [h_val];
	add.f64 	%fd47, %fd19, %fd19;
	div.rn.f64 	%fd48, %fd46, 0d4018000000000000;
	cvta.to.global.u64 	%rd2, %rd8;
	div.rn.f64 	%fd49, %fd38, %fd18;
	mul.lo.s32 	%r105, %r1, %r72;
	mul.lo.s32 	%r106, %r105, 5;
	cvt.s64.s32 	%rd3, %r106;
	mov.b32 	%r187, 0;
	add.s64 	%rd4, %rd1, 16;
$L__BB0_26:
	mul.lo.s32 	%r109, %r187, 5;
	cvt.u64.u32 	%rd34, %r109;
	add.s64 	%rd35, %rd34, %rd3;
	shl.b64 	%rd36, %rd35, 3;
	add.s64 	%rd37, %rd2, %rd36;
	st.global.f64 	[%rd37], %fd658;
	st.global.f64 	[%rd37+8], %fd657;
	st.global.f64 	[%rd37+16], %fd656;
	st.global.f64 	[%rd37+24], %fd655;
	st.global.f64 	[%rd37+32], %fd654;
	mov.b32 	%r170, 120;
	mov.b32 	%r169, -1;
	mov.u64 	%rd84, %rd4;
$L__BB0_27:
	mov.u32 	%r24, %r169;
	add.s32 	%r169, %r24, 1;
	setp.eq.s32 	%p25, %r169, 0;
	mov.f64 	%fd659, 0d0000000000000000;
	mov.f64 	%fd660, %fd659;
	mov.f64 	%fd661, %fd659;
	mov.f64 	%fd662, %fd659;
	@%p25 bra 	$L__BB0_29;
	setp.eq.s32 	%p26, %r170, 0;
	selp.f64 	%fd297, 0d3FF0000000000000, 0d3FE0000000000000, %p26;
	mul.f64 	%fd298, %fd46, %fd297;
	mul.wide.u32 	%rd38, %r24, 40;
	add.s64 	%rd39, %rd1, %rd38;
	ld.local.f64 	%fd299, [%rd39];
	mul.f64 	%fd662, %fd298, %fd299;
	ld.local.f64 	%fd300, [%rd39+8];
	mul.f64 	%fd661, %fd298, %fd300;
	ld.local.f64 	%fd301, [%rd39+24];
	mul.f64 	%fd660, %fd298, %fd301;
	ld.local.f64 	%fd302, [%rd39+32];
	mul.f64 	%fd659, %fd298, %fd302;
$L__BB0_29:
	add.f64 	%fd63, %fd658, %fd662;
	add.f64 	%fd64, %fd657, %fd661;
	add.f64 	%fd65, %fd655, %fd660;
	mul.f64 	%fd66, %fd63, %fd63;
	add.f64 	%fd67, %fd66, %fd15;
	mul.f64 	%fd303, %fd63, %fd17;
	sub.f64 	%fd68, %fd67, %fd303;
	abs.f64 	%fd69, %fd64;
	setp.neu.f64 	%p27, %fd69, 0d7FF0000000000000;
	@%p27 bra 	$L__BB0_31;
	mov.f64 	%fd309, 0d0000000000000000;
	mul.rn.f64 	%fd664, %fd64, %fd309;
	mov.b32 	%r172, 1;
	bra.uni 	$L__BB0_34;
$L__BB0_31:
	mul.f64 	%fd304, %fd64, 0d3FE45F306DC9C883;
	cvt.rni.s32.f64 	%r171, %fd304;
	cvt.rn.f64.s32 	%fd305, %r171;
	fma.rn.f64 	%fd306, %fd305, 0dBFF921FB54442D18, %fd64;
	fma.rn.f64 	%fd307, %fd305, 0dBC91A62633145C00, %fd306;
	fma.rn.f64 	%fd664, %fd305, 0dB97B839A252049C0, %fd307;
	setp.ltu.f64 	%p28, %fd69, 0d41E0000000000000;
	@%p28 bra 	$L__BB0_33;
	{ // callseq 5, 0
	.param .b64 param0;
	st.param.f64 	[param0], %fd64;
	.param .align 16 .b8 retval0[16];
	call.uni (retval0), 
	__internal_trig_reduction_slowpathd, 
	(
	param0
	);
	ld.param.f64 	%fd664, [retval0];
	ld.param.b32 	%r171, [retval0+8];
	} // callseq 5
$L__BB0_33:
	add.s32 	%r172, %r171, 1;
$L__BB0_34:
	shl.b32 	%r112, %r172, 6;
	cvt.u64.u32 	%rd40, %r112;
	and.b64  	%rd41, %rd40, 64;
	add.s64 	%rd43, %rd16, %rd41;
	mul.rn.f64 	%fd310, %fd664, %fd664;
	and.b32  	%r113, %r172, 1;
	setp.eq.b32 	%p30, %r113, 1;
	selp.f64 	%fd311, 0dBDA8FF8320FD8164, 0d3DE5DB65F9785EBA, %p30;
	ld.global.nc.v2.f64 	{%fd312, %fd313}, [%rd43];
	fma.rn.f64 	%fd314, %fd311, %fd310, %fd312;
	fma.rn.f64 	%fd315, %fd314, %fd310, %fd313;
	ld.global.nc.v2.f64 	{%fd316, %fd317}, [%rd43+16];
	fma.rn.f64 	%fd318, %fd315, %fd310, %fd316;
	fma.rn.f64 	%fd319, %fd318, %fd310, %fd317;
	ld.global.nc.v2.f64 	{%fd320, %fd321}, [%rd43+32];
	fma.rn.f64 	%fd322, %fd319, %fd310, %fd320;
	fma.rn.f64 	%fd323, %fd322, %fd310, %fd321;
	fma.rn.f64 	%fd324, %fd323, %fd664, %fd664;
	fma.rn.f64 	%fd325, %fd323, %fd310, 0d3FF0000000000000;
	selp.f64 	%fd326, %fd325, %fd324, %p30;
	and.b32  	%r114, %r172, 2;
	setp.eq.s32 	%p31, %r114, 0;
	mov.f64 	%fd327, 0d0000000000000000;
	sub.f64 	%fd328, %fd327, %fd326;
	selp.f64 	%fd329, %fd326, %fd328, %p31;
	mul.f64 	%fd330, %fd15, %fd329;
	fma.rn.f64 	%fd331, %fd329, %fd330, %fd66;
	mul.f64 	%fd332, %fd65, %fd68;
	div.rn.f64 	%fd333, %fd332, %fd331;
	st.local.f64 	[%rd84+-16], %fd333;
	@%p27 bra 	$L__BB0_36;
	mov.f64 	%fd339, 0d0000000000000000;
	mul.rn.f64 	%fd666, %fd64, %fd339;
	mov.b32 	%r174, 1;
	bra.uni 	$L__BB0_39;
$L__BB0_36:
	mul.f64 	%fd334, %fd64, 0d3FE45F306DC9C883;
	cvt.rni.s32.f64 	%r173, %fd334;
	cvt.rn.f64.s32 	%fd335, %r173;
	fma.rn.f64 	%fd336, %fd335, 0dBFF921FB54442D18, %fd64;
	fma.rn.f64 	%fd337, %fd335, 0dBC91A62633145C00, %fd336;
	fma.rn.f64 	%fd666, %fd335, 0dB97B839A252049C0, %fd337;
	setp.ltu.f64 	%p32, %fd69, 0d41E0000000000000;
	@%p32 bra 	$L__BB0_38;
	{ // callseq 6, 0
	.param .b64 param0;
	st.param.f64 	[param0], %fd64;
	.param .align 16 .b8 retval0[16];
	call.uni (retval0), 
	__internal_trig_reduction_slowpathd, 
	(
	param0
	);
	ld.param.f64 	%fd666, [retval0];
	ld.param.b32 	%r173, [retval0+8];
	} // callseq 6
$L__BB0_38:
	add.s32 	%r174, %r173, 1;
$L__BB0_39:
	shl.b32 	%r117, %r174, 6;
	cvt.u64.u32 	%rd44, %r117;
	and.b64  	%rd45, %rd44, 64;
	add.s64 	%rd47, %rd16, %rd45;
	mul.rn.f64 	%fd340, %fd666, %fd666;
	and.b32  	%r118, %r174, 1;
	setp.eq.b32 	%p34, %r118, 1;
	selp.f64 	%fd341, 0dBDA8FF8320FD8164, 0d3DE5DB65F9785EBA, %p34;
	ld.global.nc.v2.f64 	{%fd342, %fd343}, [%rd47];
	fma.rn.f64 	%fd344, %fd341, %fd340, %fd342;
	fma.rn.f64 	%fd345, %fd344, %fd340, %fd343;
	ld.global.nc.v2.f64 	{%fd346, %fd347}, [%rd47+16];
	fma.rn.f64 	%fd348, %fd345, %fd340, %fd346;
	fma.rn.f64 	%fd349, %fd348, %fd340, %fd347;
	ld.global.nc.v2.f64 	{%fd350, %fd351}, [%rd47+32];
	fma.rn.f64 	%fd352, %fd349, %fd340, %fd350;
	fma.rn.f64 	%fd353, %fd352, %fd340, %fd351;
	fma.rn.f64 	%fd354, %fd353, %fd666, %fd666;
	fma.rn.f64 	%fd355, %fd353, %fd340, 0d3FF0000000000000;
	selp.f64 	%fd356, %fd355, %fd354, %p34;
	and.b32  	%r119, %r174, 2;
	setp.eq.s32 	%p35, %r119, 0;
	mov.f64 	%fd357, 0d0000000000000000;
	sub.f64 	%fd358, %fd357, %fd356;
	selp.f64 	%fd359, %fd356, %fd358, %p35;
	mul.f64 	%fd360, %fd15, %fd359;
	fma.rn.f64 	%fd361, %fd359, %fd360, %fd66;
	add.f64 	%fd362, %fd654, %fd659;
	div.rn.f64 	%fd363, %fd362, %fd361;
	st.local.f64 	[%rd84+-8], %fd363;
	@%p27 bra 	$L__BB0_41;
	mov.f64 	%fd369, 0d0000000000000000;
	mul.rn.f64 	%fd668, %fd64, %fd369;
	mov.b32 	%r176, 1;
	bra.uni 	$L__BB0_44;
$L__BB0_41:
	mul.f64 	%fd364, %fd64, 0d3FE45F306DC9C883;
	cvt.rni.s32.f64 	%r175, %fd364;
	cvt.rn.f64.s32 	%fd365, %r175;
	fma.rn.f64 	%fd366, %fd365, 0dBFF921FB54442D18, %fd64;
	fma.rn.f64 	%fd367, %fd365, 0dBC91A62633145C00, %fd366;
	fma.rn.f64 	%fd668, %fd365, 0dB97B839A252049C0, %fd367;
	setp.ltu.f64 	%p36, %fd69, 0d41E0000000000000;
	@%p36 bra 	$L__BB0_43;
	{ // callseq 7, 0
	.param .b64 param0;
	st.param.f64 	[param0], %fd64;
	.param .align 16 .b8 retval0[16];
	call.uni (retval0), 
	__internal_trig_reduction_slowpathd, 
	(
	param0
	);
	ld.param.f64 	%fd668, [retval0];
	ld.param.b32 	%r175, [retval0+8];
	} // callseq 7
$L__BB0_43:
	add.s32 	%r176, %r175, 1;
$L__BB0_44:
	shl.b32 	%r122, %r176, 6;
	cvt.u64.u32 	%rd48, %r122;
	and.b64  	%rd49, %rd48, 64;
	mov.u64 	%rd50, __cudart_sin_cos_coeffs;
	add.s64 	%rd51, %rd50, %rd49;
	mul.rn.f64 	%fd370, %fd668, %fd668;
	and.b32  	%r123, %r176, 1;
	setp.eq.b32 	%p38, %r123, 1;
	selp.f64 	%fd371, 0dBDA8FF8320FD8164, 0d3DE5DB65F9785EBA, %p38;
	ld.global.nc.v2.f64 	{%fd372, %fd373}, [%rd51];
	fma.rn.f64 	%fd374, %fd371, %fd370, %fd372;
	fma.rn.f64 	%fd375, %fd374, %fd370, %fd373;
	ld.global.nc.v2.f64 	{%fd376, %fd377}, [%rd51+16];
	fma.rn.f64 	%fd378, %fd375, %fd370, %fd376;
	fma.rn.f64 	%fd379, %fd378, %fd370, %fd377;
	ld.global.nc.v2.f64 	{%fd380, %fd381}, [%rd51+32];
	fma.rn.f64 	%fd382, %fd379, %fd370, %fd380;
	fma.rn.f64 	%fd383, %fd382, %fd370, %fd381;
	fma.rn.f64 	%fd384, %fd383, %fd668, %fd668;
	fma.rn.f64 	%fd385, %fd383, %fd370, 0d3FF0000000000000;
	selp.f64 	%fd386, %fd385, %fd384, %p38;
	and.b32  	%r124, %r176, 2;
	setp.eq.s32 	%p39, %r124, 0;
	mov.f64 	%fd387, 0d0000000000000000;
	sub.f64 	%fd388, %fd387, %fd386;
	selp.f64 	%fd389, %fd386, %fd388, %p39;
	mul.f64 	%fd390, %fd15, %fd389;
	fma.rn.f64 	%fd85, %fd389, %fd390, %fd66;
	@%p27 bra 	$L__BB0_46;
	mov.f64 	%fd396, 0d0000000000000000;
	mul.rn.f64 	%fd669, %fd64, %fd396;
	mov.b32 	%r177, 0;
	bra.uni 	$L__BB0_48;
$L__BB0_46:
	mul.f64 	%fd391, %fd64, 0d3FE45F306DC9C883;
	cvt.rni.s32.f64 	%r177, %fd391;
	cvt.rn.f64.s32 	%fd392, %r177;
	fma.rn.f64 	%fd393, %fd392, 0dBFF921FB54442D18, %fd64;
	fma.rn.f64 	%fd394, %fd392, 0dBC91A62633145C00, %fd393;
	fma.rn.f64 	%fd669, %fd392, 0dB97B839A252049C0, %fd394;
	setp.ltu.f64 	%p40, %fd69, 0d41E0000000000000;
	@%p40 bra 	$L__BB0_48;
	{ // callseq 8, 0
	.param .b64 param0;
	st.param.f64 	[param0], %fd64;
	.param .align 16 .b8 retval0[16];
	call.uni (retval0), 
	__internal_trig_reduction_slowpathd, 
	(
	param0
	);
	ld.param.f64 	%fd669, [retval0];
	ld.param.b32 	%r177, [retval0+8];
	} // callseq 8
$L__BB0_48:
	shl.b32 	%r127, %r177, 6;
	cvt.u64.u32 	%rd52, %r127;
	and.b64  	%rd53, %rd52, 64;
	mov.u64 	%rd54, __cudart_sin_cos_coeffs;
	add.s64 	%rd55, %rd54, %rd53;
	mul.rn.f64 	%fd397, %fd669, %fd669;
	and.b32  	%r128, %r177, 1;
	setp.eq.b32 	%p42, %r128, 1;
	selp.f64 	%fd398, 0dBDA8FF8320FD8164, 0d3DE5DB65F9785EBA, %p42;
	ld.global.nc.v2.f64 	{%fd399, %fd400}, [%rd55];
	fma.rn.f64 	%fd401, %fd398, %fd397, %fd399;
	fma.rn.f64 	%fd402, %fd401, %fd397, %fd400;
	ld.global.nc.v2.f64 	{%fd403, %fd404}, [%rd55+16];
	fma.rn.f64 	%fd405, %fd402, %fd397, %fd403;
	fma.rn.f64 	%fd406, %fd405, %fd397, %fd404;
	ld.global.nc.v2.f64 	{%fd407, %fd408}, [%rd55+32];
	fma.rn.f64 	%fd409, %fd406, %fd397, %fd407;
	fma.rn.f64 	%fd410, %fd409, %fd397, %fd408;
	fma.rn.f64 	%fd411, %fd410, %fd669, %fd669;
	fma.rn.f64 	%fd412, %fd410, %fd397, 0d3FF0000000000000;
	selp.f64 	%fd413, %fd412, %fd411, %p42;
	and.b32  	%r129, %r177, 2;
	setp.eq.s32 	%p43, %r129, 0;
	mov.f64 	%fd414, 0d0000000000000000;
	sub.f64 	%fd415, %fd414, %fd413;
	selp.f64 	%fd90, %fd413, %fd415, %p43;
	mul.f64 	%fd416, %fd19, %fd67;
	sub.f64 	%fd91, %fd416, %fd37;
	@%p27 bra 	$L__BB0_50;
	mov.f64 	%fd422, 0d0000000000000000;
	mul.rn.f64 	%fd670, %fd64, %fd422;
	mov.b32 	%r178, 0;
	bra.uni 	$L__BB0_52;
$L__BB0_50:
	mul.f64 	%fd417, %fd64, 0d3FE45F306DC9C883;
	cvt.rni.s32.f64 	%r178, %fd417;
	cvt.rn.f64.s32 	%fd418, %r178;
	fma.rn.f64 	%fd419, %fd418, 0dBFF921FB54442D18, %fd64;
	fma.rn.f64 	%fd420, %fd418, 0dBC91A62633145C00, %fd419;
	fma.rn.f64 	%fd670, %fd418, 0dB97B839A252049C0, %fd420;
	setp.ltu.f64 	%p44, %fd69, 0d41E0000000000000;
	@%p44 bra 	$L__BB0_52;
	{ // callseq 9, 0
	.param .b64 param0;
	st.param.f64 	[param0], %fd64;
	.param .align 16 .b8 retval0[16];
	call.uni (retval0), 
	__internal_trig_reduction_slowpathd, 
	(
	param0
	);
	ld.param.f64 	%fd670, [retval0];
	ld.param.b32 	%r178, [retval0+8];
	} // callseq 9
$L__BB0_52:
	shl.b32 	%r132, %r178, 6;
	cvt.u64.u32 	%rd56, %r132;
	and.b64  	%rd57, %rd56, 64;
	mov.u64 	%rd58, __cudart_sin_cos_coeffs;
	add.s64 	%rd59, %rd58, %rd57;
	mul.rn.f64 	%fd423, %fd670, %fd670;
	and.b32  	%r133, %r178, 1;
	setp.eq.b32 	%p46, %r133, 1;
	selp.f64 	%fd424, 0dBDA8FF8320FD8164, 0d3DE5DB65F9785EBA, %p46;
	ld.global.nc.v2.f64 	{%fd425, %fd426}, [%rd59];
	fma.rn.f64 	%fd427, %fd424, %fd423, %fd425;
	fma.rn.f64 	%fd428, %fd427, %fd423, %fd426;
	ld.global.nc.v2.f64 	{%fd429, %fd430}, [%rd59+16];
	fma.rn.f64 	%fd431, %fd428, %fd423, %fd429;
	fma.rn.f64 	%fd432, %fd431, %fd423, %fd430;
	ld.global.nc.v2.f64 	{%fd433, %fd434}, [%rd59+32];
	fma.rn.f64 	%fd435, %fd432, %fd423, %fd433;
	fma.rn.f64 	%fd436, %fd435, %fd423, %fd434;
	fma.rn.f64 	%fd437, %fd436, %fd670, %fd670;
	fma.rn.f64 	%fd438, %fd436, %fd423, 0d3FF0000000000000;
	selp.f64 	%fd439, %fd438, %fd437, %p46;
	and.b32  	%r134, %r178, 2;
	setp.eq.s32 	%p47, %r134, 0;
	mov.f64 	%fd440, 0d0000000000000000;
	sub.f64 	%fd441, %fd440, %fd439;
	selp.f64 	%fd442, %fd439, %fd441, %p47;
	max.f64 	%fd443, %fd442, %fd12;
	mul.f64 	%fd444, %fd30, %fd443;
	div.rn.f64 	%fd445, %fd31, %fd443;
	sub.f64 	%fd446, %fd444, %fd445;
	max.f64 	%fd447, %fd90, %fd12;
	div.rn.f64 	%fd448, %fd446, %fd447;
	mul.f64 	%fd449, %fd14, %fd91;
	div.rn.f64 	%fd450, %fd449, %fd68;
	sub.f64 	%fd451, %fd450, %fd448;
	div.rn.f64 	%fd452, %fd451, %fd85;
	st.local.f64 	[%rd84], %fd452;
	@%p27 bra 	$L__BB0_54;
	mov.f64 	%fd458, 0d0000000000000000;
	mul.rn.f64 	%fd672, %fd64, %fd458;
	mov.b32 	%r180, 1;
	bra.uni 	$L__BB0_57;
$L__BB0_54:
	mul.f64 	%fd453, %fd64, 0d3FE45F306DC9C883;
	cvt.rni.s32.f64 	%r179, %fd453;
	cvt.rn.f64.s32 	%fd454, %r179;
	fma.rn.f64 	%fd455, %fd454, 0dBFF921FB54442D18, %fd64;
	fma.rn.f64 	%fd456, %fd454, 0dBC91A62633145C00, %fd455;
	fma.rn.f64 	%fd672, %fd454, 0dB97B839A252049C0, %fd456;
	setp.ltu.f64 	%p48, %fd69, 0d41E0000000000000;
	@%p48 bra 	$L__BB0_56;
	{ // callseq 10, 0
	.param .b64 param0;
	st.param.f64 	[param0], %fd64;
	.param .align 16 .b8 retval0[16];
	call.uni (retval0), 
	__internal_trig_reduction_slowpathd, 
	(
	param0
	);
	ld.param.f64 	%fd672, [retval0];
	ld.param.b32 	%r179, [retval0+8];
	} // callseq 10
$L__BB0_56:
	add.s32 	%r180, %r179, 1;
$L__BB0_57:
	shl.b32 	%r137, %r180, 6;
	cvt.u64.u32 	%rd60, %r137;
	and.b64  	%rd61, %rd60, 64;
	mov.u64 	%rd62, __cudart_sin_cos_coeffs;
	add.s64 	%rd63, %rd62, %rd61;
	mul.rn.f64 	%fd459, %fd672, %fd672;
	and.b32  	%r138, %r180, 1;
	setp.eq.b32 	%p50, %r138, 1;
	selp.f64 	%fd460, 0dBDA8FF8320FD8164, 0d3DE5DB65F9785EBA, %p50;
	ld.global.nc.v2.f64 	{%fd461, %fd462}, [%rd63];
	fma.rn.f64 	%fd463, %fd460, %fd459, %fd461;
	fma.rn.f64 	%fd464, %fd463, %fd459, %fd462;
	ld.global.nc.v2.f64 	{%fd465, %fd466}, [%rd63+16];
	fma.rn.f64 	%fd467, %fd464, %fd459, %fd465;
	fma.rn.f64 	%fd468, %fd467, %fd459, %fd466;
	ld.global.nc.v2.f64 	{%fd469, %fd470}, [%rd63+32];
	fma.rn.f64 	%fd471, %fd468, %fd459, %fd469;
	fma.rn.f64 	%fd472, %fd471, %fd459, %fd470;
	fma.rn.f64 	%fd473, %fd472, %fd672, %fd672;
	fma.rn.f64 	%fd474, %fd472, %fd459, 0d3FF0000000000000;
	selp.f64 	%fd475, %fd474, %fd473, %p50;
	and.b32  	%r139, %r180, 2;
	setp.eq.s32 	%p51, %r139, 0;
	mov.f64 	%fd476, 0d0000000000000000;
	sub.f64 	%fd477, %fd476, %fd475;
	selp.f64 	%fd478, %fd475, %fd477, %p51;
	mul.f64 	%fd479, %fd15, %fd478;
	fma.rn.f64 	%fd480, %fd478, %fd479, %fd66;
	add.f64 	%fd481, %fd63, %fd63;
	sub.f64 	%fd482, %fd481, %fd17;
	mul.f64 	%fd483, %fd47, %fd63;
	add.f64 	%fd484, %fd91, %fd91;
	mul.f64 	%fd485, %fd483, %fd484;
	mul.f64 	%fd486, %fd49, %fd482;
	sub.f64 	%fd487, %fd485, %fd486;
	add.f64 	%fd488, %fd68, %fd68;
	div.rn.f64 	%fd489, %fd487, %fd488;
	mul.f64 	%fd490, %fd65, %fd482;
	mul.f64 	%fd491, %fd65, %fd490;
	sub.f64 	%fd492, %fd489, %fd491;
	div.rn.f64 	%fd493, %fd492, %fd480;
	st.local.f64 	[%rd84+8], %fd493;
	@%p27 bra 	$L__BB0_59;
	mov.f64 	%fd499, 0d0000000000000000;
	mul.rn.f64 	%fd674, %fd64, %fd499;
	mov.b32 	%r182, 1;
	bra.uni 	$L__BB0_62;
$L__BB0_59:
	mul.f64 	%fd494, %fd64, 0d3FE45F306DC9C883;
	cvt.rni.s32.f64 	%r181, %fd494;
	cvt.rn.f64.s32 	%fd495, %r181;
	fma.rn.f64 	%fd496, %fd495, 0dBFF921FB54442D18, %fd64;
	fma.rn.f64 	%fd497, %fd495, 0dBC91A62633145C00, %fd496;
	fma.rn.f64 	%fd674, %fd495, 0dB97B839A252049C0, %fd497;
	setp.ltu.f64 	%p52, %fd69, 0d41E0000000000000;
	@%p52 bra 	$L__BB0_61;
	{ // callseq 11, 0
	.param .b64 param0;
	st.param.f64 	[param0], %fd64;
	.param .align 16 .b8 retval0[16];
	call.uni (retval0), 
	__internal_trig_reduction_slowpathd, 
	(
	param0
	);
	ld.param.f64 	%fd674, [retval0];
	ld.param.b32 	%r181, [retval0+8];
	} // callseq 11
$L__BB0_61:
	add.s32 	%r182, %r181, 1;
$L__BB0_62:
	setp.neu.f64 	%p53, %fd69, 0d7FF0000000000000;
	shl.b32 	%r142, %r182, 6;
	cvt.u64.u32 	%rd64, %r142;
	and.b64  	%rd65, %rd64, 64;
	add.s64 	%rd67, %rd62, %rd65;
	mul.rn.f64 	%fd500, %fd674, %fd674;
	and.b32  	%r143, %r182, 1;
	setp.eq.b32 	%p54, %r143, 1;
	selp.f64 	%fd501, 0dBDA8FF8320FD8164, 0d3DE5DB65F9785EBA, %p54;
	ld.global.nc.v2.f64 	{%fd502, %fd503}, [%rd67];
	fma.rn.f64 	%fd504, %fd501, %fd500, %fd502;
	fma.rn.f64 	%fd505, %fd504, %fd500, %fd503;
	ld.global.nc.v2.f64 	{%fd506, %fd507}, [%rd67+16];
	fma.rn.f64 	%fd508, %fd505, %fd500, %fd506;
	fma.rn.f64 	%fd509, %fd508, %fd500, %fd507;
	ld.global.nc.v2.f64 	{%fd510, %fd511}, [%rd67+32];
	fma.rn.f64 	%fd512, %fd509, %fd500, %fd510;
	fma.rn.f64 	%fd513, %fd512, %fd500, %fd511;
	fma.rn.f64 	%fd514, %fd513, %fd674, %fd674;
	fma.rn.f64 	%fd515, %fd513, %fd500, 0d3FF0000000000000;
	selp.f64 	%fd516, %fd515, %fd514, %p54;
	and.b32  	%r144, %r182, 2;
	setp.eq.s32 	%p55, %r144, 0;
	mov.f64 	%fd517, 0d0000000000000000;
	sub.f64 	%fd518, %fd517, %fd516;
	selp.f64 	%fd519, %fd516, %fd518, %p55;
	mul.f64 	%fd520, %fd15, %fd519;
	fma.rn.f64 	%fd106, %fd519, %fd520, %fd66;
	@%p53 bra 	$L__BB0_64;
	mov.f64 	%fd526, 0d0000000000000000;
	mul.rn.f64 	%fd675, %fd64, %fd526;
	mov.b32 	%r183, 0;
	bra.uni 	$L__BB0_66;
$L__BB0_64:
	mul.f64 	%fd521, %fd64, 0d3FE45F306DC9C883;
	cvt.rni.s32.f64 	%r183, %fd521;
	cvt.rn.f64.s32 	%fd522, %r183;
	fma.rn.f64 	%fd523, %fd522, 0dBFF921FB54442D18, %fd64;
	fma.rn.f64 	%fd524, %fd522, 0dBC91A62633145C00, %fd523;
	fma.rn.f64 	%fd675, %fd522, 0dB97B839A252049C0, %fd524;
	setp.ltu.f64 	%p56, %fd69, 0d41E0000000000000;
	@%p56 bra 	$L__BB0_66;
	{ // callseq 12, 0
	.param .b64 param0;
	st.param.f64 	[param0], %fd64;
	.param .align 16 .b8 retval0[16];
	call.uni (retval0), 
	__internal_trig_reduction_slowpathd, 
	(
	param0
	);
	ld.param.f64 	%fd675, [retval0];
	ld.param.b32 	%r183, [retval0+8];
	} // callseq 12
$L__BB0_66:
	setp.neu.f64 	%p57, %fd69, 0d7FF0000000000000;
	shl.b32 	%r147, %r183, 6;
	cvt.u64.u32 	%rd68, %r147;
	and.b64  	%rd69, %rd68, 64;
	add.s64 	%rd71, %rd62, %rd69;
	mul.rn.f64 	%fd527, %fd675, %fd675;
	and.b32  	%r148, %r183, 1;
	setp.eq.b32 	%p58, %r148, 1;
	selp.f64 	%fd528, 0dBDA8FF8320FD8164, 0d3DE5DB65F9785EBA, %p58;
	ld.global.nc.v2.f64 	{%fd529, %fd530}, [%rd71];
	fma.rn.f64 	%fd531, %fd528, %fd527, %fd529;
	fma.rn.f64 	%fd532, %fd531, %fd527, %fd530;
	ld.global.nc.v2.f64 	{%fd533, %fd534}, [%rd71+16];
	fma.rn.f64 	%fd535, %fd532, %fd527, %fd533;
	fma.rn.f64 	%fd536, %fd535, %fd527, %fd534;
	ld.global.nc.v2.f64 	{%fd537, %fd538}, [%rd71+32];
	fma.rn.f64 	%fd539, %fd536, %fd527, %fd537;
	fma.rn.f64 	%fd540, %fd539, %fd527, %fd538;
	fma.rn.f64 	%fd541, %fd540, %fd675, %fd675;
	fma.rn.f64 	%fd542, %fd540, %fd527, 0d3FF0000000000000;
	selp.f64 	%fd543, %fd542, %fd541, %p58;
	and.b32  	%r149, %r183, 2;
	setp.eq.s32 	%p59, %r149, 0;
	mov.f64 	%fd544, 0d0000000000000000;
	sub.f64 	%fd545, %fd544, %fd543;
	selp.f64 	%fd111, %fd543, %fd545, %p59;
	@%p57 bra 	$L__BB0_68;
	mov.f64 	%fd551, 0d0000000000000000;
	mul.rn.f64 	%fd677, %fd64, %fd551;
	mov.b32 	%r185, 1;
	bra.uni 	$L__BB0_71;
$L__BB0_68:
	mul.f64 	%fd546, %fd64, 0d3FE45F306DC9C883;
	cvt.rni.s32.f64 	%r184, %fd546;
	cvt.rn.f64.s32 	%fd547, %r184;
	fma.rn.f64 	%fd548, %fd547, 0dBFF921FB54442D18, %fd64;
	fma.rn.f64 	%fd549, %fd547, 0dBC91A62633145C00, %fd548;
	fma.rn.f64 	%fd677, %fd547, 0dB97B839A252049C0, %fd549;
	setp.ltu.f64 	%p60, %fd69, 0d41E0000000000000;
	@%p60 bra 	$L__BB0_70;
	{ // callseq 13, 0
	.param .b64 param0;
	st.param.f64 	[param0], %fd64;
	.param .align 16 .b8 retval0[16];
	call.uni (retval0), 
	__internal_trig_reduction_slowpathd, 
	(
	param0
	);
	ld.param.f64 	%fd677, [retval0];
	ld.param.b32 	%r184, [retval0+8];
	} // callseq 13
$L__BB0_70:
	add.s32 	%r185, %r184, 1;
$L__BB0_71:
	setp.neu.f64 	%p61, %fd69, 0d7FF0000000000000;
	shl.b32 	%r152, %r185, 6;
	cvt.u64.u32 	%rd72, %r152;
	and.b64  	%rd73, %rd72, 64;
	add.s64 	%rd75, %rd62, %rd73;
	mul.rn.f64 	%fd552, %fd677, %fd677;
	and.b32  	%r153, %r185, 1;
	setp.eq.b32 	%p62, %r153, 1;
	selp.f64 	%fd553, 0dBDA8FF8320FD8164, 0d3DE5DB65F9785EBA, %p62;
	ld.global.nc.v2.f64 	{%fd554, %fd555}, [%rd75];
	fma.rn.f64 	%fd556, %fd553, %fd552, %fd554;
	fma.rn.f64 	%fd557, %fd556, %fd552, %fd555;
	ld.global.nc.v2.f64 	{%fd558, %fd559}, [%rd75+16];
	fma.rn.f64 	%fd560, %fd557, %fd552, %fd558;
	fma.rn.f64 	%fd561, %fd560, %fd552, %fd559;
	ld.global.nc.v2.f64 	{%fd562, %fd563}, [%rd75+32];
	fma.rn.f64 	%fd564, %fd561, %fd552, %fd562;
	fma.rn.f64 	%fd565, %fd564, %fd552, %fd563;
	fma.rn.f64 	%fd566, %fd565, %fd677, %fd677;
	fma.rn.f64 	%fd567, %fd565, %fd552, 0d3FF0000000000000;
	selp.f64 	%fd568, %fd567, %fd566, %p62;
	and.b32  	%r154, %r185, 2;
	setp.eq.s32 	%p63, %r154, 0;
	mov.f64 	%fd569, 0d0000000000000000;
	sub.f64 	%fd570, %fd569, %fd568;
	selp.f64 	%fd117, %fd568, %fd570, %p63;
	max.f64 	%fd571, %fd111, %fd12;
	mul.f64 	%fd572, %fd571, %fd571;
	div.rn.f64 	%fd573, %fd31, %fd572;
	add.f64 	%fd118, %fd30, %fd573;
	@%p61 bra 	$L__BB0_73;
	mov.f64 	%fd579, 0d0000000000000000;
	mul.rn.f64 	%fd678, %fd64, %fd579;
	mov.b32 	%r186, 0;
	bra.uni 	$L__BB0_75;
$L__BB0_73:
	mul.f64 	%fd574, %fd64, 0d3FE45F306DC9C883;
	cvt.rni.s32.f64 	%r186, %fd574;
	cvt.rn.f64.s32 	%fd575, %r186;
	fma.rn.f64 	%fd576, %fd575, 0dBFF921FB54442D18, %fd64;
	fma.rn.f64 	%fd577, %fd575, 0dBC91A62633145C00, %fd576;
	fma.rn.f64 	%fd678, %fd575, 0dB97B839A252049C0, %fd577;
	setp.ltu.f64 	%p64, %fd69, 0d41E0000000000000;
	@%p64 bra 	$L__BB0_75;
	{ // callseq 14, 0
	.param .b64 param0;
	st.param.f64 	[param0], %fd64;
	.param .align 16 .b8 retval0[16];
	call.uni (retval0), 
	__internal_trig_reduction_slowpathd, 
	(
	param0
	);
	ld.param.f64 	%fd678, [retval0];
	ld.param.b32 	%r186, [retval0+8];
	} // callseq 14
$L__BB0_75:
	shl.b32 	%r157, %r186, 6;
	cvt.u64.u32 	%rd76, %r157;
	and.b64  	%rd77, %rd76, 64;
	add.s64 	%rd79, %rd62, %rd77;
	mul.rn.f64 	%fd580, %fd678, %fd678;
	and.b32  	%r158, %r186, 1;
	setp.eq.b32 	%p65, %r158, 1;
	selp.f64 	%fd581, 0dBDA8FF8320FD8164, 0d3DE5DB65F9785EBA, %p65;
	ld.global.nc.v2.f64 	{%fd582, %fd583}, [%rd79];
	fma.rn.f64 	%fd584, %fd581, %fd580, %fd582;
	fma.rn.f64 	%fd585, %fd584, %fd580, %fd583;
	ld.global.nc.v2.f64 	{%fd586, %fd587}, [%rd79+16];
	fma.rn.f64 	%fd588, %fd585, %fd580, %fd586;
	fma.rn.f64 	%fd589, %fd588, %fd580, %fd587;
	ld.global.nc.v2.f64 	{%fd590, %fd591}, [%rd79+32];
	fma.rn.f64 	%fd592, %fd589, %fd580, %fd590;
	fma.rn.f64 	%fd593, %fd592, %fd580, %fd591;
	fma.rn.f64 	%fd594, %fd593, %fd678, %fd678;
	fma.rn.f64 	%fd595, %fd593, %fd580, 0d3FF0000000000000;
	selp.f64 	%fd596, %fd595, %fd594, %p65;
	and.b32  	%r159, %r186, 2;
	setp.eq.s32 	%p66, %r159, 0;
	mov.f64 	%fd597, 0d0000000000000000;
	sub.f64 	%fd598, %fd597, %fd596;
	selp.f64 	%fd599, %fd596, %fd598, %p66;
	max.f64 	%fd600, %fd599, %fd12;
	mul.f64 	%fd601, %fd30, %fd600;
	div.rn.f64 	%fd602, %fd31, %fd600;
	sub.f64 	%fd603, %fd601, %fd602;
	add.f64 	%fd604, %fd603, %fd603;
	neg.f64 	%fd605, %fd118;
	mul.f64 	%fd606, %fd117, %fd605;
	mul.f64 	%fd607, %fd606, %fd604;
	add.f64 	%fd608, %fd106, %fd106;
	div.rn.f64 	%fd609, %fd607, %fd608;
	st.local.f64 	[%rd84+16], %fd609;
	add.s32 	%r170, %r170, -40;
	add.s64 	%rd84, %rd84, 40;
	setp.ne.s32 	%p67, %r170, -40;
	@%p67 bra 	$L__BB0_27;
	ld.local.v2.f64 	{%fd610, %fd611}, [%rd1];
	ld.local.v2.f64 	{%fd612, %fd613}, [%rd1+32];
	fma.rn.f64 	%fd614, %fd613, 0d4000000000000000, %fd610;
	ld.local.v2.f64 	{%fd615, %fd616}, [%rd1+80];
	fma.rn.f64 	%fd617, %fd615, 0d4000000000000000, %fd614;
	ld.local.v2.f64 	{%fd618, %fd619}, [%rd1+112];
	add.f64 	%fd620, %fd619, %fd617;
	fma.rn.f64 	%fd658, %fd48, %fd620, %fd658;
	ld.local.v2.f64 	{%fd622, %fd623}, [%rd1+48];
	fma.rn.f64 	%fd624, %fd622, 0d4000000000000000, %fd611;
	fma.rn.f64 	%fd625, %fd616, 0d4000000000000000, %fd624;
	ld.local.v2.f64 	{%fd626, %fd627}, [%rd1+128];
	add.f64 	%fd628, %fd626, %fd625;
	fma.rn.f64 	%fd657, %fd48, %fd628, %fd657;
	ld.local.v2.f64 	{%fd629, %fd630}, [%rd1+16];
	fma.rn.f64 	%fd631, %fd623, 0d4000000000000000, %fd629;
	ld.local.v2.f64 	{%fd632, %fd633}, [%rd1+96];
	fma.rn.f64 	%fd634, %fd632, 0d4000000000000000, %fd631;
	add.f64 	%fd635, %fd627, %fd634;
	fma.rn.f64 	%fd656, %fd48, %fd635, %fd656;
	ld.local.v2.f64 	{%fd636, %fd637}, [%rd1+64];
	fma.rn.f64 	%fd638, %fd636, 0d4000000000000000, %fd630;
	fma.rn.f64 	%fd639, %fd633, 0d4000000000000000, %fd638;
	ld.local.v2.f64 	{%fd640, %fd641}, [%rd1+144];
	add.f64 	%fd642, %fd640, %fd639;
	fma.rn.f64 	%fd655, %fd48, %fd642, %fd655;
	fma.rn.f64 	%fd643, %fd637, 0d4000000000000000, %fd612;
	fma.rn.f64 	%fd644, %fd618, 0d4000000000000000, %fd643;
	add.f64 	%fd645, %fd641, %fd644;
	fma.rn.f64 	%fd654, %fd48, %fd645, %fd654;
	add.s32 	%r187, %r187, 1;
	setp.lt.s32 	%p68, %r187, %r72;
	setp.geu.f64 	%p69, %fd658, 0d3FFFD70A3D70A3D7;
	and.pred  	%p70, %p68, %p69;
	@%p70 bra 	$L__BB0_26;
$L__BB0_77:
	ld.param.u64 	%rd83, [_Z17simulateRayKerneliPKdPdPii_param_3];
	cvta.to.global.u64 	%rd80, %rd83;
	mul.wide.s32 	%rd81, %r1, 4;
	add.s64 	%rd82, %rd80, %rd81;
	st.global.u32 	[%rd82], %r187;
$L__BB0_78:
	ret;

}
.func  (.param .align 16 .b8 func_retval0[16]) __internal_trig_reduction_slowpathd(
	.param .b64 __internal_trig_reduction_slowpathd_param_0
)
{
	.local .align 8 .b8 	__local_depot1[40];
	.reg .b64 	%SP;
	.reg .b64 	%SPL;
	.reg .pred 	%p<10>;
	.reg .b32 	%r<47>;
	.reg .b64 	%rd<74>;
	.reg .b64 	%fd<5>;

	mov.u64 	%SPL, __local_depot1;
	ld.param.f64 	%fd4, [__internal_trig_reduction_slowpathd_param_0];
	add.u64 	%rd1, %SPL, 0;
	{
	.reg .b32 %temp; 
	mov.b64 	{%temp, %r1}, %fd4;
	}
	shr.u32 	%r2, %r1, 20;
	and.b32  	%r3, %r2, 2047;
	setp.eq.s32 	%p1, %r3, 2047;
	mov.b32 	%r46, 0;
	@%p1 bra 	$L__BB1_9;
	add.s32 	%r20, %r3, -1024;
	mov.b64 	%rd20, %fd4;
	shl.b64 	%rd2, %rd20, 11;
	shr.u32 	%r4, %r20, 6;
	sub.s32 	%r45, 15, %r4;
	sub.s32 	%r21, 19, %r4;
	setp.lt.u32 	%p2, %r20, 128;
	selp.b32 	%r6, 18, %r21, %p2;
	setp.ge.s32 	%p3, %r45, %r6;
	mov.b64 	%rd70, 0;
	@%p3 bra 	$L__BB1_4;
	add.s32 	%r23, %r6, %r4;
	neg.s32 	%r43, %r23;
	or.b64  	%rd3, %rd2, -9223372036854775808;
	mov.b64 	%rd70, 0;
	mov.b32 	%r42, 0;
	mov.u64 	%rd25, __cudart_i2opi_d;
	mov.u32 	%r44, %r45;
$L__BB1_3:
	.pragma "nounroll";
	mul.wide.s32 	%rd22, %r42, 8;
	add.s64 	%rd23, %rd1, %rd22;
	mul.wide.s32 	%rd24, %r44, 8;
	add.s64 	%rd26, %rd25, %rd24;
	ld.global.nc.u64 	%rd27, [%rd26];
	{
	.reg .u32 %r0, %r1, %r2, %r3, %alo, %ahi, %blo, %bhi, %clo, %chi;
	mov.b64 	{%alo,%ahi}, %rd27;
	mov.b64 	{%blo,%bhi}, %rd3;
	mov.b64 	{%clo,%chi}, %rd70;
	mad.lo.cc.u32 	%r0, %alo, %blo, %clo;
	madc.hi.cc.u32 	%r1, %alo, %blo, %chi;
	madc.hi.u32 	%r2, %alo, %bhi, 0;
	mad.lo.cc.u32 	%r1, %alo, %bhi, %r1;
	madc.hi.cc.u32 	%r2, %ahi, %blo, %r2;
	madc.hi.u32 	%r3, %ahi, %bhi, 0;
	mad.lo.cc.u32 	%r1, %ahi, %blo, %r1;
	madc.lo.cc.u32 	%r2, %ahi, %bhi, %r2;
	addc.u32 	%r3, %r3, 0;
	mov.b64 	%rd28, {%r0,%r1};
	mov.b64 	%rd70, {%r2,%r3};
	}
	st.local.u64 	[%rd23], %rd28;
	add.s32 	%r44, %r44, 1;
	add.s32 	%r43, %r43, 1;
	add.s32 	%r42, %r42, 1;
	setp.ne.s32 	%p4, %r43, -15;
	mov.u32 	%r45, %r6;
	@%p4 bra 	$L__BB1_3;
$L__BB1_4:
	cvt.s64.s32 	%rd29, %r45;
	cvt.u64.u32 	%rd30, %r4;
	add.s64 	%rd31, %rd30, %rd29;
	shl.b64 	%rd32, %rd31, 3;
	add.s64 	%rd33, %rd1, %rd32;
	st.local.u64 	[%rd33+-120], %rd70;
	and.b32  	%r15, %r2, 63;
	ld.local.u64 	%rd72, [%rd1+16];
	ld.local.u64 	%rd71, [%rd1+24];
	setp.eq.s32 	%p5, %r15, 0;
	@%p5 bra 	$L__BB1_6;
	shl.b64 	%rd34, %rd71, %r15;
	shr.u64 	%rd35, %rd72, 1;
	xor.b32  	%r24, %r15, 63;
	shr.u64 	%rd36, %rd35, %r24;
	or.b64  	%rd71, %rd34, %rd36;
	ld.local.u64 	%rd37, [%rd1+8];
	shl.b64 	%rd38, %rd72, %r15;
	shr.u64 	%rd39, %rd37, 1;
	shr.u64 	%rd40, %rd39, %r24;
	or.b64  	%rd72, %rd38, %rd40;
$L__BB1_6:
	and.b32  	%r25, %r1, -2147483648;
	shr.u64 	%rd41, %rd71, 62;
	cvt.u32.u64 	%r26, %rd41;
	mov.b64 	{%r27, %r28}, %rd71;
	mov.b64 	{%r29, %r30}, %rd72;
	shf.l.wrap.b32 	%r31, %r30, %r27, 2;
	shf.l.wrap.b32 	%r32, %r27, %r28, 2;
	mov.b64 	%rd42, {%r31, %r32};
	shl.b64 	%rd43, %rd72, 2;
	shr.u64 	%rd44, %rd42, 63;
	cvt.u32.u64 	%r33, %rd44;
	add.s32 	%r34, %r33, %r26;
	setp.eq.s32 	%p6, %r25, 0;
	neg.s32 	%r35, %r34;
	selp.b32 	%r46, %r34, %r35, %p6;
	setp.gt.s64 	%p7, %rd42, -1;
	mov.b64 	%rd45, 0;
	{
	.reg .u32 %r0, %r1, %r2, %r3, %a0, %a1, %a2, %a3, %b0, %b1, %b2, %b3;
	mov.b64 	{%a0,%a1}, %rd45;
	mov.b64 	{%a2,%a3}, %rd45;
	mov.b64 	{%b0,%b1}, %rd43;
	mov.b64 	{%b2,%b3}, %rd42;
	sub.cc.u32 	%r0, %a0, %b0;
	subc.cc.u32 	%r1, %a1, %b1;
	subc.cc.u32 	%r2, %a2, %b2;
	subc.u32 	%r3, %a3, %b3;
	mov.b64 	%rd46, {%r0,%r1};
	mov.b64 	%rd47, {%r2,%r3};
	}
	xor.b32  	%r36, %r25, -2147483648;
	selp.b64 	%rd73, %rd42, %rd47, %p7;
	selp.b64 	%rd14, %rd43, %rd46, %p7;
	selp.b32 	%r17, %r25, %r36, %p7;
	clz.b64 	%r37, %rd73;
	cvt.u64.u32 	%rd15, %r37;
	setp.eq.s32 	%p8, %r37, 0;
	@%p8 bra 	$L__BB1_8;
	cvt.u32.u64 	%r38, %rd15;
	and.b32  	%r39, %r38, 63;
	shl.b64 	%rd48, %rd73, %r39;
	shr.u64 	%rd49, %rd14, 1;
	not.b32 	%r40, %r38;
	and.b32  	%r41, %r40, 63;
	shr.u64 	%rd50, %rd49, %r41;
	or.b64  	%rd73, %rd48, %rd50;
$L__BB1_8:
	mov.b64 	%rd51, -3958705157555305931;
	{
	.reg .u32 %r0, %r1, %r2, %r3, %alo, %ahi, %blo, %bhi;
	mov.b64 	{%alo,%ahi}, %rd73;
	mov.b64 	{%blo,%bhi}, %rd51;
	mul.lo.u32 	%r0, %alo, %blo;
	mul.hi.u32 	%r1, %alo, %blo;
	mad.lo.cc.u32 	%r1, %alo, %bhi, %r1;
	madc.hi.u32 	%r2, %alo, %bhi, 0;
	mad.lo.cc.u32 	%r1, %ahi, %blo, %r1;
	madc.hi.cc.u32 	%r2, %ahi, %blo, %r2;
	madc.hi.u32 	%r3, %ahi, %bhi, 0;
	mad.lo.cc.u32 	%r2, %ahi, %bhi, %r2;
	addc.u32 	%r3, %r3, 0;
	mov.b64 	%rd52, {%r0,%r1};
	mov.b64 	%rd53, {%r2,%r3};
	}
	setp.gt.s64 	%p9, %rd53, 0;
	{
	.reg .u32 %r0, %r1, %r2, %r3, %a0, %a1, %a2, %a3, %b0, %b1, %b2, %b3;
	mov.b64 	{%a0,%a1}, %rd52;
	mov.b64 	{%a2,%a3}, %rd53;
	mov.b64 	{%b0,%b1}, %rd52;
	mov.b64 	{%b2,%b3}, %rd53;
	add.cc.u32 	%r0, %a0, %b0;
	addc.cc.u32 	%r1, %a1, %b1;
	addc.cc.u32 	%r2, %a2, %b2;
	addc.u32 	%r3, %a3, %b3;
	mov.b64 	%rd54, {%r0,%r1};
	mov.b64 	%rd55, {%r2,%r3};
	}
	selp.b64 	%rd56, %rd55, %rd53, %p9;
	selp.s64 	%rd57, -1, 0, %p9;
	sub.s64 	%rd58, %rd57, %rd15;
	cvt.u64.u32 	%rd59, %r17;
	shl.b64 	%rd60, %rd59, 32;
	add.s64 	%rd61, %rd56, 1;
	shr.u64 	%rd62, %rd61, 10;
	add.s64 	%rd63, %rd62, 1;
	shr.u64 	%rd64, %rd63, 1;
	shl.b64 	%rd65, %rd58, 52;
	add.s64 	%rd66, %rd65, %rd64;
	add.s64 	%rd67, %rd66, 4602678819172646912;
	or.b64  	%rd68, %rd67, %rd60;
	mov.b64 	%fd4, %rd68;
$L__BB1_9:
	st.param.f64 	[func_retval0], %fd4;
	st.param.b32 	[func_retval0+8], %r46;
	ret;

}


// ===== COMPILED SASS (sm_100) =====

	.target	sm_100

	.elftype	@"ET_EXEC"


//--------------------- .note.nv.tkinfo           --------------------------
	.section	.note.nv.tkinfo,"",@"SHT_NOTE"
	.sectionflags	@"SHF_NOTE_NV_TKINFO"
	.tkinfo
        /*0018*/ 	.word	0x00000002
        /*0030*/ 	.string	""
        /*0030*/ 	.string	"ptxas"
        /*0030*/ 	.string	"Cuda compilation tools, release 13.0, V13.0.88"
        /*0030*/ 	.string	"Build cuda_13.0.r13.0/compiler.36424714_0"
        /*0030*/ 	.string	"-arch sm_100 -m 64 "



//--------------------- .note.nv.cuinfo           --------------------------
	.section	.note.nv.cuinfo,"",@"SHT_NOTE"
	.sectionflags	@"SHF_NOTE_NV_CUINFO"
        /*0018*/ 	.short	0x0002
        /*001a*/ 	.short	0x0064
        /*001c*/ 	.short	0x0082
	.zero		2


//--------------------- .nv.info                  --------------------------
	.section	.nv.info,"",@"SHT_CUDA_INFO"
	.align	4


	//----- nvinfo : EIATTR_REGCOUNT
	.align		4
        /*0000*/ 	.byte	0x04, 0x2f
        /*0002*/ 	.short	(.L_8 - .L_7)
	.align		4
.L_7:
        /*0004*/ 	.word	index@(_Z17simulateRayKerneliPKdPdPii)
        /*0008*/ 	.word	0x0000004e


	//----- nvinfo : EIATTR_FRAME_SIZE
	.align		4
.L_8:
        /*000c*/ 	.byte	0x04, 0x11
        /*000e*/ 	.short	(.L_10 - .L_9)
	.align		4
.L_9:
        /*0010*/ 	.word	index@($_Z17simulateRayKerneliPKdPdPii$__internal_trig_reduction_slowpathd)
        /*0014*/ 	.word	0x000000d0


	//----- nvinfo : EIATTR_FRAME_SIZE
	.align		4
.L_10:
        /*0018*/ 	.byte	0x04, 0x11
        /*001a*/ 	.short	(.L_12 - .L_11)
	.align		4
.L_11:
        /*001c*/ 	.word	index@($__internal_1_$__cuda_sm20_dsqrt_rn_f64_mediumpath_v1)
        /*0020*/ 	.word	0x000000d0


	//----- nvinfo : EIATTR_FRAME_SIZE
	.align		4
.L_12:
        /*0024*/ 	.byte	0x04, 0x11
        /*0026*/ 	.short	(.L_14 - .L_13)
	.align		4
.L_13:
        /*0028*/ 	.word	index@($__internal_0_$__cuda_sm20_div_rn_f64_full)
        /*002c*/ 	.word	0x000000d0


	//----- nvinfo : EIATTR_FRAME_SIZE
	.align		4
.L_14:
        /*0030*/ 	.byte	0x04, 0x11
        /*0032*/ 	.short	(.L_16 - .L_15)
	.align		4
.L_15:
        /*0034*/ 	.word	index@(_Z17simulateRayKerneliPKdPdPii)
        /*0038*/ 	.word	0x000000d0


	//----- nvinfo : EIATTR_MIN_STACK_SIZE
	.align		4
.L_16:
        /*003c*/ 	.byte	0x04, 0x12
        /*003e*/ 	.short	(.L_18 - .L_17)
	.align		4
.L_17:
        /*0040*/ 	.word	index@(_Z17simulateRayKerneliPKdPdPii)
        /*0044*/ 	.word	0x000000d0
.L_18:


//--------------------- .nv.compat                --------------------------
	.section	.nv.compat,"",@"SHT_CUDA_COMPAT_INFO"
	.align	4
        /*0000*/ 	.byte	0x02, 0x09, 0x00, 0x00, 0x02, 0x02, 0x01, 0x00, 0x02, 0x05, 0x05, 0x00, 0x03, 0x07, 0x01, 0x01
        /*0010*/ 	.byte	0x02, 0x03, 0x00, 0x00, 0x02, 0x06, 0x01, 0x00, 0x04, 0x0b, 0x08, 0x00, 0x01, 0x00, 0x00, 0x00
        /*0020*/ 	.byte	0x00, 0x00, 0x00, 0x00


//--------------------- .nv.info._Z17simulateRayKerneliPKdPdPii --------------------------
	.section	.nv.info._Z17simulateRayKerneliPKdPdPii,"",@"SHT_CUDA_INFO"
	.sectionflags	@""
	.align	4


	//----- nvinfo : EIATTR_CUDA_API_VERSION
	.align		4
        /*0000*/ 	.byte	0x04, 0x37
        /*0002*/ 	.short	(.L_20 - .L_19)
.L_19:
        /*0004*/ 	.word	0x00000082


	//----- nvinfo : EIATTR_KPARAM_INFO
	.align		4
.L_20:
        /*0008*/ 	.byte	0x04, 0x17
        /*000a*/ 	.short	(.L_22 - .L_21)
.L_21:
        /*000c*/ 	.word	0x00000000
        /*0010*/ 	.short	0x0004
        /*0012*/ 	.short	0x0020
        /*0014*/ 	.byte	0x00, 0xf0, 0x11, 0x00


	//----- nvinfo : EIATTR_KPARAM_INFO
	.align		4
.L_22:
        /*0018*/ 	.byte	0x04, 0x17
        /*001a*/ 	.short	(.L_24 - .L_23)
.L_23:
        /*001c*/ 	.word	0x00000000
        /*0020*/ 	.short	0x0003
        /*0022*/ 	.short	0x0018
        /*0024*/ 	.byte	0x00, 0xf5, 0x21, 0x00


	//----- nvinfo : EIATTR_KPARAM_INFO
	.align		4
.L_24:
        /*0028*/ 	.byte	0x04, 0x17
        /*002a*/ 	.short	(.L_26 - .L_25)
.L_25:
        /*002c*/ 	.word	0x00000000
        /*0030*/ 	.short	0x0002
        /*0032*/ 	.short	0x0010
        /*0034*/ 	.byte	0x00, 0xf5, 0x21, 0x00


	//----- nvinfo : EIATTR_KPARAM_INFO
	.align		4
.L_26:
        /*0038*/ 	.byte	0x04, 0x17
        /*003a*/ 	.short	(.L_28 - .L_27)
.L_27:
        /*003c*/ 	.word	0x00000000
        /*0040*/ 	.short	0x0001
        /*0042*/ 	.short	0x0008
        /*0044*/ 	.byte	0x00, 0xf5, 0x21, 0x00


	//----- nvinfo : EIATTR_KPARAM_INFO
	.align		4
.L_28:
        /*0048*/ 	.byte	0x04, 0x17
        /*004a*/ 	.short	(.L_30 - .L_29)
.L_29:
        /*004c*/ 	.word	0x00000000
        /*0050*/ 	.short	0x0000
        /*0052*/ 	.short	0x0000
        /*0054*/ 	.byte	0x00, 0xf0, 0x11, 0x00


	//----- nvinfo : EIATTR_SPARSE_MMA_MASK
	.align		4
.L_30:
        /*0058*/ 	.byte	0x03, 0x50
        /*005a*/ 	.short	0x0000


	//----- nvinfo : EIATTR_MAXREG_COUNT
	.align		4
        /*005c*/ 	.byte	0x03, 0x1b
        /*005e*/ 	.short	0x00ff


	//----- nvinfo : EIATTR_MERCURY_ISA_VERSION
	.align		4
        /*0060*/ 	.byte	0x03, 0x5f
        /*0062*/ 	.short	0x0101


	//----- nvinfo : EIATTR_VRC_CTA_INIT_COUNT
	.align		4
        /*0064*/ 	.byte	0x02, 0x4a
	.zero		1
	.zero		1


	//----- nvinfo : EIATTR_EXIT_INSTR_OFFSETS
	.align		4
        /*0068*/ 	.byte	0x04, 0x1c
        /*006a*/ 	.short	(.L_32 - .L_31)


	//   ....[0]....
.L_31:
        /*006c*/ 	.word	0x00000080


	//   ....[1]....
        /*0070*/ 	.word	0x00005e90


	//----- nvinfo : EIATTR_CRS_STACK_SIZE
	.align		4
.L_32:
        /*0074*/ 	.byte	0x04, 0x1e
        /*0076*/ 	.short	(.L_34 - .L_33)
.L_33:
        /*0078*/ 	.word	0x00000000


	//----- nvinfo : EIATTR_CBANK_PARAM_SIZE
	.align		4
.L_34:
        /*007c*/ 	.byte	0x03, 0x19
        /*007e*/ 	.short	0x0024


	//----- nvinfo : EIATTR_PARAM_CBANK
	.align		4
        /*0080*/ 	.byte	0x04, 0x0a
        /*0082*/ 	.short	(.L_36 - .L_35)
	.align		4
.L_35:
        /*0084*/ 	.word	index@(.nv.constant0._Z17simulateRayKerneliPKdPdPii)
        /*0088*/ 	.short	0x0380
        /*008a*/ 	.short	0x0024


	//----- nvinfo : EIATTR_SW_WAR
	.align		4
.L_36:
        /*008c*/ 	.byte	0x04, 0x36
        /*008e*/ 	.short	(.L_38 - .L_37)
.L_37:
        /*0090*/ 	.word	0x00000008
.L_38:


//--------------------- .nv.callgraph             --------------------------
	.section	.nv.callgraph,"",@"SHT_CUDA_CALLGRAPH"
	.align	4
	.sectionentsize	8
	.align		4
        /*0000*/ 	.word	0x00000000
	.align		4
        /*0004*/ 	.word	0xffffffff
	.align		4
        /*0008*/ 	.word	0x00000000
	.align		4
        /*000c*/ 	.word	0xfffffffe
	.align		4
        /*0010*/ 	.word	0x00000000
	.align		4
        /*0014*/ 	.word	0xfffffffd
	.align		4
        /*0018*/ 	.word	0x00000000
	.align		4
        /*001c*/ 	.word	0xfffffffc


//--------------------- .nv.constant3             --------------------------
	.section	.nv.constant3,"a",@progbits
	.align	8
.nv.constant3:
	.type		a,@object
	.size		a,(M - a)
a:
        /*0000*/ 	.byte	0xae, 0x47, 0xe1, 0x7a, 0x14, 0xae, 0xef, 0x3f
	.type		M,@object
	.size		M,(epsilon - M)
M:
        /*0008*/ 	.byte	0x00, 0x00, 0x00, 0x00, 0x00, 0x00, 0xf0, 0x3f
	.type		epsilon,@object
	.size		epsilon,(h_val - epsilon)
epsilon:
        /*0010*/ 	.byte	0xbb, 0xbd, 0xd7, 0xd9, 0xdf, 0x7c, 0xdb, 0x3d
	.type		h_val,@object
	.size		h_val,(r_env_val - h_val)
h_val:
        /*0018*/ 	.byte	0x9a, 0x99, 0x99, 0x99, 0x99, 0x99, 0xb9, 0x3f
	.type		r_env_val,@object
	.size		r_env_val,(.L_4 - r_env_val)
r_env_val:
        /*0020*/ 	.byte	0x00, 0x00, 0x00, 0x00, 0x00, 0x00, 0x3e, 0x40
.L_4:


//--------------------- .nv.constant4             --------------------------
	.section	.nv.constant4,"a",@progbits
	.align	8
	.align		8
.nv.constant4:
        /*0000*/ 	.dword	__cudart_i2opi_d
	.align		8
        /*0008*/ 	.dword	__cudart_sin_cos_coeffs


//--------------------- .text._Z17simulateRayKerneliPKdPdPii --------------------------
	.section	.text._Z17simulateRayKerneliPKdPdPii,"ax",@progbits
	.align	128
        .global         _Z17simulateRayKerneliPKdPdPii
        .type           _Z17simulateRayKerneliPKdPdPii,@function
        .size           _Z17simulateRayKerneliPKdPdPii,(.L_x_104 - _Z17simulateRayKerneliPKdPdPii)
        .other          _Z17simulateRayKerneliPKdPdPii,@"STO_CUDA_ENTRY STV_DEFAULT"
_Z17simulateRayKerneliPKdPdPii:
.text._Z17simulateRayKerneliPKdPdPii:
[----:B------:R-:W0:Y:S01]  /*0000*/  LDC R1, c[0x0][0x37c] ;  /* 0x0000df00ff017b82 */ /* 0x000e220000000800 */
[----:B------:R-:W1:Y:S07]  /*0010*/  S2R R3, SR_TID.X ;  /* 0x0000000000037919 */ /* 0x000e6e0000002100 */
[----:B------:R-:W1:Y:S01]  /*0020*/  S2UR UR4, SR_CTAID.X ;  /* 0x00000000000479c3 */ /* 0x000e620000002500 */
[----:B------:R-:W2:Y:S01]  /*0030*/  LDCU UR5, c[0x0][0x380] ;  /* 0x00007000ff0577ac */ /* 0x000ea20008000800 */
[----:B0-----:R-:W-:-:S06]  /*0040*/  VIADD R1, R1, 0xffffff30 ;  /* 0xffffff3001017836 */ /* 0x001fcc0000000000 */
[----:B------:R-:W1:Y:S02]  /*0050*/  LDC R0, c[0x0][0x360] ;  /* 0x0000d800ff007b82 */ /* 0x000e640000000800 */
[----:B-1----:R-:W-:-:S05]  /*0060*/  IMAD R0, R0, UR4, R3 ;  /* 0x0000000400007c24 */ /* 0x002fca000f8e0203 */
[----:B--2---:R-:W-:-:S13]  /*0070*/  ISETP.GE.AND P0, PT, R0, UR5, PT ;  /* 0x0000000500007c0c */ /* 0x004fda000bf06270 */
[----:B------:R-:W-:Y:S05]  /*0080*/  @P0 EXIT ;  /* 0x000000000000094d */ /* 0x000fea0003800000 */
[----:B------:R-:W0:Y:S01]  /*0090*/  LDC.64 R2, c[0x0][0x388] ;  /* 0x0000e200ff027b82 */ /* 0x000e220000000a00 */
[----:B------:R-:W1:Y:S01]  /*00a0*/  LDCU.64 UR8, c[0x0][0x358] ;  /* 0x00006b00ff0877ac */ /* 0x000e620008000a00 */
[----:B------:R-:W-:-:S04]  /*00b0*/  IMAD R5, R0, 0x6, RZ ;  /* 0x0000000600057824 */ /* 0x000fc800078e02ff */
[----:B0-----:R-:W-:-:S05]  /*00c0*/  IMAD.WIDE R2, R5, 0x8, R2 ;  /* 0x0000000805027825 */ /* 0x001fca00078e0202 */
[----:B-1----:R-:W2:Y:S04]  /*00d0*/  LDG.E.64 R70, desc[UR8][R2.64+0x8] ;  /* 0x0000080802467981 */ /* 0x002ea8000c1e1b00 */
[----:B------:R0:W5:Y:S04]  /*00e0*/  LDG.E.64 R72, desc[UR8][R2.64] ;  /* 0x0000000802487981 */ /* 0x000168000c1e1b00 */
[----:B------:R0:W5:Y:S04]  /*00f0*/  LDG.E.64 R68, desc[UR8][R2.64+0x10] ;  /* 0x0000100802447981 */ /* 0x000168000c1e1b00 */
[----:B------:R0:W5:Y:S04]  /*0100*/  LDG.E.64 R24, desc[UR8][R2.64+0x18] ;  /* 0x0000180802187981 */ /* 0x000168000c1e1b00 */
[----:B------:R0:W5:Y:S04]  /*0110*/  LDG.E.64 R22, desc[UR8][R2.64+0x20] ;  /* 0x0000200802167981 */ /* 0x000168000c1e1b00 */
[----:B------:R0:W5:Y:S01]  /*0120*/  LDG.E.64 R26, desc[UR8][R2.64+0x28] ;  /* 0x00002808021a7981 */ /* 0x000162000c1e1b00 */
[----:B------:R-:W-:Y:S01]  /*0130*/  BSSY.RECONVERGENT B2, `(.L_x_0) ;  /* 0x000001c000027945 */ /* 0x000fe20003800200 */
[----:B--2---:R-:W-:-:S14]  /*0140*/  DSETP.NEU.AND P0, PT, |R70|, +INF , PT ;  /* 0x7ff000004600742a */ /* 0x004fdc0003f0d200 */
[----:B------:R-:W-:Y:S01]  /*0150*/  @!P0 DMUL R28, RZ, R70 ;  /* 0x00000046ff1c8228 */ /* 0x000fe20000000000 */
[----:B------:R-:W-:Y:S01]  /*0160*/  @!P0 IMAD.MOV.U32 R6, RZ, RZ, RZ ;  /* 0x000000ffff068224 */ /* 0x000fe200078e00ff */
[----:B0-----:R-:W-:Y:S09]  /*0170*/  @!P0 BRA `(.L_x_1) ;  /* 0x00000000005c8947 */ /* 0x001ff20003800000 */
[----:B------:R-:W-:Y:S01]  /*0180*/  UMOV UR4, 0x6dc9c883 ;  /* 0x6dc9c88300047882 */ /* 0x000fe20000000000 */
[----:B------:R-:W-:Y:S01]  /*0190*/  UMOV UR5, 0x3fe45f30 ;  /* 0x3fe45f3000057882 */ /* 0x000fe20000000000 */
[C---:B------:R-:W-:Y:S02]  /*01a0*/  DSETP.GE.AND P0, PT, |R70|.reuse, 2.14748364800000000000e+09, PT ;  /* 0x41e000004600742a */ /* 0x040fe40003f06200 */
[----:B------:R-:W-:Y:S01]  /*01b0*/  DMUL R6, R70, UR4 ;  /* 0x0000000446067c28 */ /* 0x000fe20008000000 */
[----:B------:R-:W-:Y:S01]  /*01c0*/  UMOV UR4, 0x54442d18 ;  /* 0x54442d1800047882 */ /* 0x000fe20000000000 */
[----:B------:R-:W-:-:S08]  /*01d0*/  UMOV UR5, 0x3ff921fb ;  /* 0x3ff921fb00057882 */ /* 0x000fd00000000000 */
[----:B------:R-:W0:Y:S08]  /*01e0*/  F2I.F64 R6, R6 ;  /* 0x0000000600067311 */ /* 0x000e300000301100 */
[----:B0-----:R-:W0:Y:S02]  /*01f0*/  I2F.F64 R28, R6 ;  /* 0x00000006001c7312 */ /* 0x001e240000201c00 */
[----:B0-----:R-:W-:Y:S01]  /*0200*/  DFMA R2, R28, -UR4, R70 ;  /* 0x800000041c027c2b */ /* 0x001fe20008000046 */
[----:B------:R-:W-:Y:S01]  /*0210*/  UMOV UR4, 0x33145c00 ;  /* 0x33145c0000047882 */ /* 0x000fe20000000000 */
[----:B------:R-:W-:-:S06]  /*0220*/  UMOV UR5, 0x3c91a626 ;  /* 0x3c91a62600057882 */ /* 0x000fcc0000000000 */
[----:B------:R-:W-:Y:S01]  /*0230*/  DFMA R2, R28, -UR4, R2 ;  /* 0x800000041c027c2b */ /* 0x000fe20008000002 */
[----:B------:R-:W-:Y:S01]  /*0240*/  UMOV UR4, 0x252049c0 ;  /* 0x252049c000047882 */ /* 0x000fe20000000000 */
[----:B------:R-:W-:-:S06]  /*0250*/  UMOV UR5, 0x397b839a ;  /* 0x397b839a00057882 */ /* 0x000fcc0000000000 */
[----:B------:R-:W-:Y:S01]  /*0260*/  DFMA R28, R28, -UR4, R2 ;  /* 0x800000041c1c7c2b */ /* 0x000fe20008000002 */
[----:B------:R-:W-:Y:S10]  /*0270*/  @!P0 BRA `(.L_x_1) ;  /* 0x00000000001c8947 */ /* 0x000ff40003800000 */
[----:B------:R-:W-:Y:S01]  /*0280*/  IMAD.MOV.U32 R16, RZ, RZ, R70 ;  /* 0x000000ffff107224 */ /* 0x000fe200078e0046 */
[----:B------:R-:W-:Y:S01]  /*0290*/  MOV R18, 0x2c0 ;  /* 0x000002c000127802 */ /* 0x000fe20000000f00 */
[----:B------:R-:W-:-:S07]  /*02a0*/  IMAD.MOV.U32 R36, RZ, RZ, R71 ;  /* 0x000000ffff247224 */ /* 0x000fce00078e0047 */
[----:B-----5:R-:W-:Y:S05]  /*02b0*/  CALL.REL.NOINC `($_Z17simulateRayKerneliPKdPdPii$__internal_trig_reduction_slowpathd) ;  /* 0x0000006400447944 */ /* 0x020fea0003c00000 */
[----:B------:R-:W-:Y:S02]  /*02c0*/  IMAD.MOV.U32 R6, RZ, RZ, R9 ;  /* 0x000000ffff067224 */ /* 0x000fe400078e0009 */
[----:B------:R-:W-:Y:S02]  /*02d0*/  IMAD.MOV.U32 R28, RZ, RZ, R16 ;  /* 0x000000ffff1c7224 */ /* 0x000fe400078e0010 */
[----:B------:R-:W-:-:S07]  /*02e0*/  IMAD.MOV.U32 R29, RZ, RZ, R17 ;  /* 0x000000ffff1d7224 */ /* 0x000fce00078e0011 */
.L_x_1:
[----:B------:R-:W-:Y:S05]  /*02f0*/  BSYNC.RECONVERGENT B2 ;  /* 0x0000000000027941 */ /* 0x000fea0003800200 */
.L_x_0:
[----:B------:R-:W0:Y:S01]  /*0300*/  LDCU.64 UR4, c[0x4][0x8] ;  /* 0x01000100ff0477ac */ /* 0x000e220008000a00 */
[----:B------:R-:W-:Y:S01]  /*0310*/  IMAD.SHL.U32 R2, R6, 0x40, RZ ;  /* 0x0000004006027824 */ /* 0x000fe200078e00ff */
[----:B------:R-:W1:Y:S04]  /*0320*/  LDC.64 R66, c[0x3][RZ] ;  /* 0x00c00000ff427b82 */ /* 0x000e680000000a00 */
[----:B------:R-:W-:-:S04]  /*0330*/  LOP3.LUT R2, R2, 0x40, RZ, 0xc0, !PT ;  /* 0x0000004002027812 */ /* 0x000fc800078ec0ff */
[----:B------:R-:W2:Y:S01]  /*0340*/  LDC.64 R64, c[0x3][0x8] ;  /* 0x00c00200ff407b82 */ /* 0x000ea20000000a00 */
[----:B0-----:R-:W-:-:S05]  /*0350*/  IADD3 R4, P0, PT, R2, UR4, RZ ;  /* 0x0000000402047c10 */ /* 0x001fca000ff1e0ff */
[----:B------:R-:W-:Y:S01]  /*0360*/  IMAD.X R5, RZ, RZ, UR5, P0 ;  /* 0x00000005ff057e24 */ /* 0x000fe200080e06ff */
[----:B------:R-:W-:Y:S01]  /*0370*/  LOP3.LUT R2, R6, 0x1, RZ, 0xc0, !PT ;  /* 0x0000000106027812 */ /* 0x000fe200078ec0ff */
[----:B------:R-:W-:Y:S01]  /*0380*/  IMAD.MOV.U32 R20, RZ, RZ, 0x20fd8164 ;  /* 0x20fd8164ff147424 */ /* 0x000fe200078e00ff */
[----:B-1----:R-:W-:Y:S01]  /*0390*/  DMUL R66, R66, R66 ;  /* 0x0000004242427228 */ /* 0x002fe20000000000 */
[----:B------:R-:W-:Y:S01]  /*03a0*/  IMAD.MOV.U32 R7, RZ, RZ, 0x3da8ff83 ;  /* 0x3da8ff83ff077424 */ /* 0x000fe200078e00ff */
[----:B------:R-:W3:Y:S01]  /*03b0*/  LDG.E.128.CONSTANT R8, desc[UR8][R4.64] ;  /* 0x0000000804087981 */ /* 0x000ee2000c1e9d00 */
[----:B------:R-:W-:Y:S01]  /*03c0*/  DMUL R30, R28, R28 ;  /* 0x0000001c1c1e7228 */ /* 0x000fe20000000000 */
[----:B------:R-:W0:Y:S02]  /*03d0*/  LDCU.64 UR4, c[0x3][0x10] ;  /* 0x00c00200ff0477ac */ /* 0x000e240008000a00 */
[----:B------:R-:W4:Y:S04]  /*03e0*/  LDG.E.128.CONSTANT R12, desc[UR8][R4.64+0x10] ;  /* 0x00001008040c7981 */ /* 0x000f28000c1e9d00 */
[----:B------:R1:W4:Y:S01]  /*03f0*/  LDG.E.128.CONSTANT R16, desc[UR8][R4.64+0x20] ;  /* 0x0000200804107981 */ /* 0x000322000c1e9d00 */
[----:B------:R-:W-:Y:S01]  /*0400*/  ISETP.NE.U32.AND P0, PT, R2, 0x1, PT ;  /* 0x000000010200780c */ /* 0x000fe20003f05070 */
[----:B-----5:R-:W-:Y:S01]  /*0410*/  DMUL R2, R72, R72 ;  /* 0x0000004848027228 */ /* 0x020fe20000000000 */
[----:B------:R-:W-:Y:S01]  /*0420*/  BSSY.RECONVERGENT B1, `(.L_x_2) ;  /* 0x0000033000017945 */ /* 0x000fe20003800200 */
[----:B--2---:R-:W-:Y:S01]  /*0430*/  DADD R64, R64, R64 ;  /* 0x0000000040407229 */ /* 0x004fe20000000040 */
[----:B------:R-:W-:-:S02]  /*0440*/  FSEL R20, R20, -8.06006814911005101289e+34, !P0 ;  /* 0xf9785eba14147808 */ /* 0x000fc40004000000 */
[----:B------:R-:W-:-:S03]  /*0450*/  FSEL R21, -R7, 0.11223486810922622681, !P0 ;  /* 0x3de5db6507157808 */ /* 0x000fc60004000100 */
[----:B-1----:R-:W-:Y:S01]  /*0460*/  DADD R4, R2, R66 ;  /* 0x0000000002047229 */ /* 0x002fe20000000042 */
[----:B0-----:R-:W-:Y:S02]  /*0470*/  UMOV UR6, UR5 ;  /* 0x0000000500067c82 */ /* 0x001fe40008000000 */
[----:B---3--:R-:W-:-:S05]  /*0480*/  DFMA R8, R30, R20, R8 ;  /* 0x000000141e08722b */ /* 0x008fca0000000008 */
[----:B------:R-:W-:-:S03]  /*0490*/  DFMA R20, -R72, R64, R4 ;  /* 0x000000404814722b */ /* 0x000fc60000000104 */
[----:B------:R-:W-:-:S03]  /*04a0*/  DFMA R8, R30, R8, R10 ;  /* 0x000000081e08722b */ /* 0x000fc6000000000a */
[----:B------:R-:W0:Y:S01]  /*04b0*/  MUFU.RCP64H R11, R21 ;  /* 0x00000015000b7308 */ /* 0x000e220000001800 */
[----:B------:R-:W-:-:S04]  /*04c0*/  IMAD.MOV.U32 R10, RZ, RZ, 0x1 ;  /* 0x00000001ff0a7424 */ /* 0x000fc800078e00ff */
[----:B----4-:R-:W-:-:S08]  /*04d0*/  DFMA R8, R30, R8, R12 ;  /* 0x000000081e08722b */ /* 0x010fd0000000000c */
[----:B------:R-:W-:Y:S02]  /*04e0*/  DFMA R8, R30, R8, R14 ;  /* 0x000000081e08722b */ /* 0x000fe4000000000e */
[----:B0-----:R-:W-:-:S06]  /*04f0*/  DFMA R12, -R20, R10, 1 ;  /* 0x3ff00000140c742b */ /* 0x001fcc000000010a */
[----:B------:R-:W-:Y:S01]  /*0500*/  DFMA R8, R30, R8, R16 ;  /* 0x000000081e08722b */ /* 0x000fe20000000010 */
[----:B------:R-:W-:Y:S01]  /*0510*/  IMAD.U32 R16, RZ, RZ, UR6 ;  /* 0x00000006ff107e24 */ /* 0x000fe2000f8e00ff */
[----:B------:R-:W-:-:S06]  /*0520*/  DFMA R12, R12, R12, R12 ;  /* 0x0000000c0c0c722b */ /* 0x000fcc000000000c */
[----:B------:R-:W-:Y:S02]  /*0530*/  DFMA R8, R30, R8, R18 ;  /* 0x000000081e08722b */ /* 0x000fe40000000012 */
[----:B------:R-:W-:-:S06]  /*0540*/  DFMA R12, R10, R12, R10 ;  /* 0x0000000c0a0c722b */ /* 0x000fcc000000000a */
[----:B------:R-:W-:Y:S02]  /*0550*/  DFMA R28, R8, R28, R28 ;  /* 0x0000001c081c722b */ /* 0x000fe4000000001c */
[----:B------:R-:W-:Y:S02]  /*0560*/  DFMA R8, R30, R8, 1 ;  /* 0x3ff000001e08742b */ /* 0x000fe40000000008 */
[----:B------:R-:W-:-:S08]  /*0570*/  DFMA R10, -R20, R12, 1 ;  /* 0x3ff00000140a742b */ /* 0x000fd0000000010c */
[----:B------:R-:W-:Y:S01]  /*0580*/  FSEL R14, R8, R28, !P0 ;  /* 0x0000001c080e7208 */ /* 0x000fe20004000000 */
[----:B------:R-:W-:Y:S01]  /*0590*/  DFMA R10, R12, R10, R12 ;  /* 0x0000000a0c0a722b */ /* 0x000fe2000000000c */
[----:B------:R-:W-:Y:S01]  /*05a0*/  FSEL R15, R9, R29, !P0 ;  /* 0x0000001d090f7208 */ /* 0x000fe20004000000 */
[----:B------:R-:W-:Y:S01]  /*05b0*/  DMUL R12, R24, -R24 ;  /* 0x80000018180c7228 */ /* 0x000fe20000000000 */
[----:B------:R-:W-:-:S04]  /*05c0*/  LOP3.LUT P0, RZ, R6, 0x2, RZ, 0xc0, !PT ;  /* 0x0000000206ff7812 */ /* 0x000fc8000780c0ff */
[----:B------:R-:W-:-:S03]  /*05d0*/  DADD R8, RZ, -R14 ;  /* 0x00000000ff087229 */ /* 0x000fc6000000080e */
[----:B------:R-:W-:Y:S02]  /*05e0*/  DMUL R6, R12, R10 ;  /* 0x0000000a0c067228 */ /* 0x000fe40000000000 */
[----:B------:R-:W-:-:S05]  /*05f0*/  FSETP.GEU.AND P2, PT, |R13|, 6.5827683646048100446e-37, PT ;  /* 0x036000000d00780b */ /* 0x000fca0003f4e200 */
[----:B------:R-:W-:Y:S02]  /*0600*/  FSEL R14, R14, R8, !P0 ;  /* 0x000000080e0e7208 */ /* 0x000fe40004000000 */
[----:B------:R-:W-:Y:S01]  /*0610*/  FSEL R15, R15, R9, !P0 ;  /* 0x000000090f0f7208 */ /* 0x000fe20004000000 */
[----:B------:R-:W-:-:S05]  /*0620*/  DFMA R8, -R20, R6, R12 ;  /* 0x000000061408722b */ /* 0x000fca000000010c */
[----:B------:R-:W-:-:S03]  /*0630*/  DSETP.MAX.AND P0, P1, R14, UR4, PT ;  /* 0x000000040e007e2a */ /* 0x000fc6000b90f000 */
[----:B------:R-:W-:Y:S01]  /*0640*/  DFMA R8, R10, R8, R6 ;  /* 0x000000080a08722b */ /* 0x000fe20000000006 */
[----:B------:R-:W-:Y:S02]  /*0650*/  IMAD.MOV.U32 R6, RZ, RZ, R15 ;  /* 0x000000ffff067224 */ /* 0x000fe400078e000f */
[----:B------:R-:W-:-:S03]  /*0660*/  SEL R28, R14, UR4, P0 ;  /* 0x000000040e1c7c07 */ /* 0x000fc60008000000 */
[----:B------:R-:W-:-:S04]  /*0670*/  FSEL R29, R6, UR6, P0 ;  /* 0x00000006061d7c08 */ /* 0x000fc80008000000 */
[----:B------:R-:W-:Y:S01]  /*0680*/  FFMA R6, RZ, R21, R9 ;  /* 0x00000015ff067223 */ /* 0x000fe20000000009 */
[----:B------:R-:W-:Y:S01]  /*0690*/  @P1 LOP3.LUT R29, R16, 0x80000, RZ, 0xfc, !PT ;  /* 0x00080000101d1812 */ /* 0x000fe200078efcff */
[----:B------:R-:W-:-:S03]  /*06a0*/  DSETP.NEU.AND P1, PT, |R70|, +INF , PT ;  /* 0x7ff000004600742a */ /* 0x000fc60003f2d200 */
[----:B------:R-:W-:Y:S02]  /*06b0*/  FSETP.GT.AND P0, PT, |R6|, 1.469367938527859385e-39, PT ;  /* 0x001000000600780b */ /* 0x000fe40003f04200 */
[----:B------:R-:W-:-:S08]  /*06c0*/  DMUL R18, R28, R66 ;  /* 0x000000421c127228 */ /* 0x000fd00000000000 */
[----:B------:R-:W-:-:S03]  /*06d0*/  DFMA R18, R28, R18, -R20 ;  /* 0x000000121c12722b */ /* 0x000fc60000000814 */
[----:B------:R-:W-:Y:S08]  /*06e0*/  @P0 BRA P2, `(.L_x_3) ;  /* 0x0000000000180947 */ /* 0x000ff00001000000 */
[----:B------:R-:W-:Y:S01]  /*06f0*/  IMAD.MOV.U32 R7, RZ, RZ, R13 ;  /* 0x000000ffff077224 */ /* 0x000fe200078e000d */
[----:B------:R-:W-:Y:S01]  /*0700*/  MOV R10, 0x740 ;  /* 0x00000740000a7802 */ /* 0x000fe20000000f00 */
[----:B------:R-:W-:Y:S02]  /*0710*/  IMAD.MOV.U32 R8, RZ, RZ, R20 ;  /* 0x000000ffff087224 */ /* 0x000fe400078e0014 */
[----:B------:R-:W-:-:S07]  /*0720*/  IMAD.MOV.U32 R9, RZ, RZ, R21 ;  /* 0x000000ffff097224 */ /* 0x000fce00078e0015 */
[----:B------:R-:W-:Y:S05]  /*0730*/  CALL.REL.NOINC `($__internal_0_$__cuda_sm20_div_rn_f64_full) ;  /* 0x0000005400d87944 */ /* 0x000fea0003c00000 */
[----:B------:R-:W-:-:S07]  /*0740*/  IMAD.MOV.U32 R9, RZ, RZ, R7 ;  /* 0x000000ffff097224 */ /* 0x000fce00078e0007 */
.L_x_3:
[----:B------:R-:W-:Y:S05]  /*0750*/  BSYNC.RECONVERGENT B1 ;  /* 0x0000000000017941 */ /* 0x000fea0003800200 */
.L_x_2:
[----:B------:R-:W-:Y:S01]  /*0760*/  DFMA R8, -R22, R22, R8 ;  /* 0x000000161608722b */ /* 0x000fe20000000108 */
[----:B------:R-:W-:Y:S01]  /*0770*/  IMAD.MOV.U32 R10, RZ, RZ, 0x0 ;  /* 0x00000000ff0a7424 */ /* 0x000fe200078e00ff */
[----:B------:R-:W-:Y:S01]  /*0780*/  DMUL R28, R26, R28 ;  /* 0x0000001c1a1c7228 */ /* 0x000fe20000000000 */
[----:B------:R-:W-:Y:S01]  /*0790*/  IMAD.MOV.U32 R11, RZ, RZ, 0x3fd80000 ;  /* 0x3fd80000ff0b7424 */ /* 0x000fe200078e00ff */
[----:B------:R-:W-:Y:S04]  /*07a0*/  BSSY.RECONVERGENT B0, `(.L_x_4) ;  /* 0x0000014000007945 */ /* 0x000fe80003800200 */
[----:B------:R-:W-:Y:S02]  /*07b0*/  DMUL R8, R18, R8 ;  /* 0x0000000812087228 */ /* 0x000fe40000000000 */
[----:B------:R-:W-:-:S08]  /*07c0*/  DMUL R28, R28, R28 ;  /* 0x0000001c1c1c7228 */ /* 0x000fd00000000000 */
[----:B------:R-:W-:-:S06]  /*07d0*/  DFMA R28, R20, R28, R8 ;  /* 0x0000001c141c722b */ /* 0x000fcc0000000008 */
[----:B------:R-:W0:Y:S04]  /*07e0*/  MUFU.RSQ64H R9, R29 ;  /* 0x0000001d00097308 */ /* 0x000e280000001c00 */
[----:B------:R-:W-:-:S05]  /*07f0*/  VIADD R8, R29, 0xfcb00000 ;  /* 0xfcb000001d087836 */ /* 0x000fca0000000000 */
[----:B------:R-:W-:Y:S01]  /*0800*/  ISETP.GE.U32.AND P0, PT, R8, 0x7ca00000, PT ;  /* 0x7ca000000800780c */ /* 0x000fe20003f06070 */
[----:B0-----:R-:W-:-:S08]  /*0810*/  DMUL R6, R8, R8 ;  /* 0x0000000808067228 */ /* 0x001fd00000000000 */
[----:B------:R-:W-:-:S08]  /*0820*/  DFMA R6, R28, -R6, 1 ;  /* 0x3ff000001c06742b */ /* 0x000fd00000000806 */
[----:B------:R-:W-:Y:S02]  /*0830*/  DFMA R10, R6, R10, 0.5 ;  /* 0x3fe00000060a742b */ /* 0x000fe4000000000a */
[----:B------:R-:W-:-:S08]  /*0840*/  DMUL R6, R8, R6 ;  /* 0x0000000608067228 */ /* 0x000fd00000000000 */
[----:B------:R-:W-:-:S08]  /*0850*/  DFMA R12, R10, R6, R8 ;  /* 0x000000060a0c722b */ /* 0x000fd00000000008 */
[----:B------:R-:W-:Y:S02]  /*0860*/  DMUL R14, R28, R12 ;  /* 0x0000000c1c0e7228 */ /* 0x000fe40000000000 */
[----:B------:R-:W-:Y:S02]  /*0870*/  VIADD R11, R13, 0xfff00000 ;  /* 0xfff000000d0b7836 */ /* 0x000fe40000000000 */
[----:B------:R-:W-:-:S04]  /*0880*/  IMAD.MOV.U32 R10, RZ, RZ, R12 ;  /* 0x000000ffff0a7224 */ /* 0x000fc800078e000c */
[----:B------:R-:W-:-:S08]  /*0890*/  DFMA R16, R14, -R14, R28 ;  /* 0x8000000e0e10722b */ /* 0x000fd0000000001c */
[----:B------:R-:W-:Y:S01]  /*08a0*/  DFMA R62, R16, R10, R14 ;  /* 0x0000000a103e722b */ /* 0x000fe2000000000e */
[----:B------:R-:W-:Y:S10]  /*08b0*/  @!P0 BRA `(.L_x_5) ;  /* 0x0000000000088947 */ /* 0x000ff40003800000 */
[----:B------:R-:W-:-:S07]  /*08c0*/  MOV R6, 0x8e0 ;  /* 0x000008e000067802 */ /* 0x000fce0000000f00 */
[----:B------:R-:W-:Y:S05]  /*08d0*/  CALL.REL.NOINC `($__internal_1_$__cuda_sm20_dsqrt_rn_f64_mediumpath_v1) ;  /* 0x0000005c00047944 */ /* 0x000fea0003c00000 */
.L_x_5:
[----:B------:R-:W-:Y:S05]  /*08e0*/  BSYNC.RECONVERGENT B0 ;  /* 0x0000000000007941 */ /* 0x000fea0003800200 */
.L_x_4:
[----:B------:R-:W-:Y:S01]  /*08f0*/  BSSY.RECONVERGENT B2, `(.L_x_6) ;  /* 0x000001b000027945 */ /* 0x000fe20003800200 */
[----:B------:R-:W-:Y:S01]  /*0900*/  @!P1 DMUL R28, RZ, R70 ;  /* 0x00000046ff1c9228 */ /* 0x000fe20000000000 */
[----:B------:R-:W-:Y:S02]  /*0910*/  @!P1 IMAD.MOV.U32 R6, RZ, RZ, RZ ;  /* 0x000000ffff069224 */ /* 0x000fe400078e00ff */
[----:B------:R-:W-:Y:S08]  /*0920*/  @!P1 BRA `(.L_x_7) ;  /* 0x00000000005c9947 */ /* 0x000ff00003800000 */
        /* <DEDUP_REMOVED lines=19> */
[----:B------:R-:W-:Y:S05]  /*0a60*/  CALL.REL.NOINC `($_Z17simulateRayKerneliPKdPdPii$__internal_trig_reduction_slowpathd) ;  /* 0x0000005c00587944 */ /* 0x000fea0003c00000 */
[----:B------:R-:W-:Y:S02]  /*0a70*/  IMAD.MOV.U32 R6, RZ, RZ, R9 ;  /* 0x000000ffff067224 */ /* 0x000fe400078e0009 */
[----:B------:R-:W-:Y:S02]  /*0a80*/  IMAD.MOV.U32 R28, RZ, RZ, R16 ;  /* 0x000000ffff1c7224 */ /* 0x000fe400078e0010 */
[----:B------:R-:W-:-:S07]  /*0a90*/  IMAD.MOV.U32 R29, RZ, RZ, R17 ;  /* 0x000000ffff1d7224 */ /* 0x000fce00078e0011 */
.L_x_7:
[----:B------:R-:W-:Y:S05]  /*0aa0*/  BSYNC.RECONVERGENT B2 ;  /* 0x0000000000027941 */ /* 0x000fea0003800200 */
.L_x_6:
[----:B------:R-:W0:Y:S01]  /*0ab0*/  LDCU.64 UR4, c[0x4][0x8] ;  /* 0x01000100ff0477ac */ /* 0x000e220008000a00 */
[----:B------:R-:W-:-:S05]  /*0ac0*/  IMAD.SHL.U32 R7, R6, 0x40, RZ ;  /* 0x0000004006077824 */ /* 0x000fca00078e00ff */
[----:B------:R-:W-:-:S04]  /*0ad0*/  LOP3.LUT R7, R7, 0x40, RZ, 0xc0, !PT ;  /* 0x0000004007077812 */ /* 0x000fc800078ec0ff */
[----:B0-----:R-:W-:-:S05]  /*0ae0*/  IADD3 R30, P0, PT, R7, UR4, RZ ;  /* 0x00000004071e7c10 */ /* 0x001fca000ff1e0ff */
[----:B------:R-:W-:-:S05]  /*0af0*/  IMAD.X R31, RZ, RZ, UR5, P0 ;  /* 0x00000005ff1f7e24 */ /* 0x000fca00080e06ff */
[----:B------:R-:W2:Y:S04]  /*0b00*/  LDG.E.128.CONSTANT R8, desc[UR8][R30.64] ;  /* 0x000000081e087981 */ /* 0x000ea8000c1e9d00 */
[----:B------:R-:W3:Y:S04]  /*0b10*/  LDG.E.128.CONSTANT R12, desc[UR8][R30.64+0x10] ;  /* 0x000010081e0c7981 */ /* 0x000ee8000c1e9d00 */
[----:B------:R0:W4:Y:S01]  /*0b20*/  LDG.E.128.CONSTANT R16, desc[UR8][R30.64+0x20] ;  /* 0x000020081e107981 */ /* 0x000122000c1e9d00 */
[----:B------:R-:W-:Y:S01]  /*0b30*/  LOP3.LUT R7, R6, 0x1, RZ, 0xc0, !PT ;  /* 0x0000000106077812 */ /* 0x000fe200078ec0ff */
[----:B------:R-:W-:Y:S01]  /*0b40*/  IMAD.MOV.U32 R34, RZ, RZ, 0x20fd8164 ;  /* 0x20fd8164ff227424 */ /* 0x000fe200078e00ff */
[----:B------:R-:W-:Y:S01]  /*0b50*/  DMUL R32, R28, R28 ;  /* 0x0000001c1c207228 */ /* 0x000fe20000000000 */
[----:B------:R-:W-:Y:S01]  /*0b60*/  BSSY.RECONVERGENT B2, `(.L_x_8) ;  /* 0x0000031000027945 */ /* 0x000fe20003800200 */
[----:B------:R-:W-:Y:S01]  /*0b70*/  ISETP.NE.U32.AND P0, PT, R7, 0x1, PT ;  /* 0x000000010700780c */ /* 0x000fe20003f05070 */
[----:B------:R-:W-:Y:S01]  /*0b80*/  IMAD.MOV.U32 R7, RZ, RZ, 0x3da8ff83 ;  /* 0x3da8ff83ff077424 */ /* 0x000fe200078e00ff */
[----:B------:R-:W-:-:S02]  /*0b90*/  DSETP.NEU.AND P1, PT, |R70|, +INF , PT ;  /* 0x7ff000004600742a */ /* 0x000fc40003f2d200 */
[----:B------:R-:W-:Y:S02]  /*0ba0*/  FSEL R34, R34, -8.06006814911005101289e+34, !P0 ;  /* 0xf9785eba22227808 */ /* 0x000fe40004000000 */
[----:B------:R-:W-:-:S10]  /*0bb0*/  FSEL R35, -R7, 0.11223486810922622681, !P0 ;  /* 0x3de5db6507237808 */ /* 0x000fd40004000100 */
[----:B0-----:R-:W-:Y:S02]  /*0bc0*/  @!P1 DMUL R30, RZ, R70 ;  /* 0x00000046ff1e9228 */ /* 0x001fe40000000000 */
[----:B--2---:R-:W-:-:S08]  /*0bd0*/  DFMA R8, R32, R34, R8 ;  /* 0x000000222008722b */ /* 0x004fd00000000008 */
[----:B------:R-:W-:-:S08]  /*0be0*/  DFMA R8, R32, R8, R10 ;  /* 0x000000082008722b */ /* 0x000fd0000000000a */
[----:B---3--:R-:W-:-:S08]  /*0bf0*/  DFMA R8, R32, R8, R12 ;  /* 0x000000082008722b */ /* 0x008fd0000000000c */
[----:B------:R-:W-:-:S08]  /*0c00*/  DFMA R8, R32, R8, R14 ;  /* 0x000000082008722b */ /* 0x000fd0000000000e */
[----:B----4-:R-:W-:-:S08]  /*0c10*/  DFMA R8, R32, R8, R16 ;  /* 0x000000082008722b */ /* 0x010fd00000000010 */
[----:B------:R-:W-:-:S08]  /*0c20*/  DFMA R8, R32, R8, R18 ;  /* 0x000000082008722b */ /* 0x000fd00000000012 */
[----:B------:R-:W-:Y:S02]  /*0c30*/  DFMA R28, R8, R28, R28 ;  /* 0x0000001c081c722b */ /* 0x000fe4000000001c */
[----:B------:R-:W-:-:S10]  /*0c40*/  DFMA R8, R32, R8, 1 ;  /* 0x3ff000002008742b */ /* 0x000fd40000000008 */
[----:B------:R-:W-:Y:S02]  /*0c50*/  FSEL R10, R8, R28, !P0 ;  /* 0x0000001c080a7208 */ /* 0x000fe40004000000 */
[----:B------:R-:W-:Y:S02]  /*0c60*/  FSEL R11, R9, R29, !P0 ;  /* 0x0000001d090b7208 */ /* 0x000fe40004000000 */
[----:B------:R-:W-:Y:S01]  /*0c70*/  LOP3.LUT P0, RZ, R6, 0x2, RZ, 0xc0, !PT ;  /* 0x0000000206ff7812 */ /* 0x000fe2000780c0ff */
[----:B------:R-:W-:-:S03]  /*0c80*/  @!P1 IMAD.MOV.U32 R6, RZ, RZ, 0x1 ;  /* 0x00000001ff069424 */ /* 0x000fc600078e00ff */
[----:B------:R-:W-:-:S10]  /*0c90*/  DADD R8, RZ, -R10 ;  /* 0x00000000ff087229 */ /* 0x000fd4000000080a */
[----:B------:R-:W-:Y:S02]  /*0ca0*/  FSEL R28, R10, R8, !P0 ;  /* 0x000000080a1c7208 */ /* 0x000fe40004000000 */
[----:B------:R-:W-:Y:S01]  /*0cb0*/  FSEL R29, R11, R9, !P0 ;  /* 0x000000090b1d7208 */ /* 0x000fe20004000000 */
[----:B------:R-:W-:Y:S06]  /*0cc0*/  @!P1 BRA `(.L_x_9) ;  /* 0x0000000000689947 */ /* 0x000fec0003800000 */
[----:B------:R-:W-:Y:S01]  /*0cd0*/  UMOV UR4, 0x6dc9c883 ;  /* 0x6dc9c88300047882 */ /* 0x000fe20000000000 */
[----:B------:R-:W-:Y:S01]  /*0ce0*/  UMOV UR5, 0x3fe45f30 ;  /* 0x3fe45f3000057882 */ /* 0x000fe20000000000 */
[C---:B------:R-:W-:Y:S01]  /*0cf0*/  DSETP.GE.AND P0, PT, |R70|.reuse, 2.14748364800000000000e+09, PT ;  /* 0x41e000004600742a */ /* 0x040fe20003f06200 */
[----:B------:R-:W-:Y:S01]  /*0d00*/  BSSY.RECONVERGENT B3, `(.L_x_10) ;  /* 0x0000015000037945 */ /* 0x000fe20003800200 */
        /* <DEDUP_REMOVED lines=20> */
.L_x_11:
[----:B------:R-:W-:Y:S05]  /*0e50*/  BSYNC.RECONVERGENT B3 ;  /* 0x0000000000037941 */ /* 0x000fea0003800200 */
.L_x_10:
[----:B------:R-:W-:-:S07]  /*0e60*/  VIADD R6, R6, 0x1 ;  /* 0x0000000106067836 */ /* 0x000fce0000000000 */
.L_x_9:
[----:B------:R-:W-:Y:S05]  /*0e70*/  BSYNC.RECONVERGENT B2 ;  /* 0x0000000000027941 */ /* 0x000fea0003800200 */
.L_x_8:
[----:B------:R-:W0:Y:S01]  /*0e80*/  LDCU.64 UR4, c[0x4][0x8] ;  /* 0x01000100ff0477ac */ /* 0x000e220008000a00 */
[----:B------:R-:W-:-:S05]  /*0e90*/  IMAD.SHL.U32 R7, R6, 0x40, RZ ;  /* 0x0000004006077824 */ /* 0x000fca00078e00ff */
[----:B------:R-:W-:-:S04]  /*0ea0*/  LOP3.LUT R7, R7, 0x40, RZ, 0xc0, !PT ;  /* 0x0000004007077812 */ /* 0x000fc800078ec0ff */
[----:B0-----:R-:W-:-:S05]  /*0eb0*/  IADD3 R32, P0, PT, R7, UR4, RZ ;  /* 0x0000000407207c10 */ /* 0x001fca000ff1e0ff */
[----:B------:R-:W-:Y:S01]  /*0ec0*/  IMAD.X R33, RZ, RZ, UR5, P0 ;  /* 0x00000005ff217e24 */ /* 0x000fe200080e06ff */
[----:B------:R-:W-:Y:S01]  /*0ed0*/  LOP3.LUT R7, R6, 0x1, RZ, 0xc0, !PT ;  /* 0x0000000106077812 */ /* 0x000fe200078ec0ff */
[----:B------:R-:W-:Y:S01]  /*0ee0*/  IMAD.MOV.U32 R36, RZ, RZ, 0x20fd8164 ;  /* 0x20fd8164ff247424 */ /* 0x000fe200078e00ff */
[----:B------:R-:W-:Y:S01]  /*0ef0*/  DMUL R34, R30, R30 ;  /* 0x0000001e1e227228 */ /* 0x000fe20000000000 */
[----:B------:R-:W0:Y:S01]  /*0f00*/  LDCU.64 UR4, c[0x3][0x10] ;  /* 0x00c00200ff0477ac */ /* 0x000e220008000a00 */
[----:B------:R-:W2:Y:S04]  /*0f10*/  LDG.E.128.CONSTANT R8, desc[UR8][R32.64] ;  /* 0x0000000820087981 */ /* 0x000ea8000c1e9d00 */
[----:B------:R-:W3:Y:S04]  /*0f20*/  LDG.E.128.CONSTANT R12, desc[UR8][R32.64+0x10] ;  /* 0x00001008200c7981 */ /* 0x000ee8000c1e9d00 */
[----:B------:R-:W4:Y:S01]  /*0f30*/  LDG.E.128.CONSTANT R16, desc[UR8][R32.64+0x20] ;  /* 0x0000200820107981 */ /* 0x000f22000c1e9d00 */
[----:B------:R-:W-:Y:S01]  /*0f40*/  ISETP.NE.U32.AND P0, PT, R7, 0x1, PT ;  /* 0x000000010700780c */ /* 0x000fe20003f05070 */
[----:B------:R-:W-:Y:S01]  /*0f50*/  IMAD.MOV.U32 R7, RZ, RZ, 0x3da8ff83 ;  /* 0x3da8ff83ff077424 */ /* 0x000fe200078e00ff */
[----:B------:R-:W-:Y:S02]  /*0f60*/  BSSY.RECONVERGENT B1, `(.L_x_12) ;  /* 0x0000039000017945 */ /* 0x000fe40003800200 */
[----:B------:R-:W-:-:S02]  /*0f70*/  FSEL R36, R36, -8.06006814911005101289e+34, !P0 ;  /* 0xf9785eba24247808 */ /* 0x000fc40004000000 */
[----:B------:R-:W-:Y:S01]  /*0f80*/  FSEL R37, -R7, 0.11223486810922622681, !P0 ;  /* 0x3de5db6507257808 */ /* 0x000fe20004000100 */
[----:B------:R-:W-:Y:S01]  /*0f90*/  IMAD.MOV.U32 R7, RZ, RZ, R29 ;  /* 0x000000ffff077224 */ /* 0x000fe200078e001d */
[----:B0-----:R-:W-:Y:S01]  /*0fa0*/  DSETP.MAX.AND P1, P2, R28, UR4, PT ;  /* 0x000000041c007e2a */ /* 0x001fe2000ba2f000 */
[----:B------:R-:W-:-:S03]  /*0fb0*/  UMOV UR6, UR5 ;  /* 0x0000000500067c82 */ /* 0x000fc60008000000 */
[----:B--2---:R-:W-:-:S08]  /*0fc0*/  DFMA R8, R34, R36, R8 ;  /* 0x000000242208722b */ /* 0x004fd00000000008 */
[----:B------:R-:W-:Y:S01]  /*0fd0*/  DFMA R8, R34, R8, R10 ;  /* 0x000000082208722b */ /* 0x000fe2000000000a */
[----:B------:R-:W-:Y:S01]  /*0fe0*/  FSEL R11, R7, UR6, P1 ;  /* 0x00000006070b7c08 */ /* 0x000fe20008800000 */
[----:B------:R-:W-:Y:S01]  /*0ff0*/  IMAD.U32 R7, RZ, RZ, UR6 ;  /* 0x00000006ff077e24 */ /* 0x000fe2000f8e00ff */
[----:B------:R-:W-:Y:S01]  /*1000*/  SEL R10, R28, UR4, P1 ;  /* 0x000000041c0a7c07 */ /* 0x000fe20008800000 */
[----:B------:R-:W0:Y:S01]  /*1010*/  LDCU.64 UR4, c[0x3][URZ] ;  /* 0x00c00000ff0477ac */ /* 0x000e220008000a00 */
[----:B------:R-:W-:-:S03]  /*1020*/  DSETP.NEU.AND P1, PT, |R70|, +INF , PT ;  /* 0x7ff000004600742a */ /* 0x000fc60003f2d200 */
[----:B---3--:R-:W-:Y:S01]  /*1030*/  DFMA R8, R34, R8, R12 ;  /* 0x000000082208722b */ /* 0x008fe2000000000c */
[----:B------:R-:W-:-:S07]  /*1040*/  @P2 LOP3.LUT R11, R7, 0x80000, RZ, 0xfc, !PT ;  /* 0x00080000070b2812 */ /* 0x000fce00078efcff */
[----:B------:R-:W-:Y:S02]  /*1050*/  DFMA R8, R34, R8, R14 ;  /* 0x000000082208722b */ /* 0x000fe4000000000e */
[----:B------:R-:W-:Y:S02]  /*1060*/  DMUL R14, R66, R10 ;  /* 0x0000000a420e7228 */ /* 0x000fe40000000000 */
[----:B0-----:R-:W-:-:S04]  /*1070*/  DMUL R46, R62, UR4 ;  /* 0x000000043e2e7c28 */ /* 0x001fc80008000000 */
[----:B----4-:R-:W-:-:S08]  /*1080*/  DFMA R8, R34, R8, R16 ;  /* 0x000000082208722b */ /* 0x010fd00000000010 */
[----:B------:R-:W-:-:S08]  /*1090*/  DFMA R8, R34, R8, R18 ;  /* 0x000000082208722b */ /* 0x000fd00000000012 */
[----:B------:R-:W-:Y:S02]  /*10a0*/  DFMA R30, R8, R30, R30 ;  /* 0x0000001e081e722b */ /* 0x000fe4000000001e */
[----:B------:R-:W-:-:S10]  /*10b0*/  DFMA R8, R34, R8, 1 ;  /* 0x3ff000002208742b */ /* 0x000fd40000000008 */
[----:B------:R-:W-:Y:S02]  /*10c0*/  FSEL R16, R8, R30, !P0 ;  /* 0x0000001e08107208 */ /* 0x000fe40004000000 */
[----:B------:R-:W-:Y:S01]  /*10d0*/  FSEL R17, R9, R31, !P0 ;  /* 0x0000001f09117208 */ /* 0x000fe20004000000 */
[C---:B------:R-:W-:Y:S01]  /*10e0*/  DFMA R8, -R10.reuse, R14, R20 ;  /* 0x0000000e0a08722b */ /* 0x040fe20000000114 */
[----:B------:R-:W-:Y:S01]  /*10f0*/  LOP3.LUT P0, RZ, R6, 0x2, RZ, 0xc0, !PT ;  /* 0x0000000206ff7812 */ /* 0x000fe2000780c0ff */
[----:B------:R-:W-:Y:S01]  /*1100*/  IMAD.MOV.U32 R14, RZ, RZ, 0x1 ;  /* 0x00000001ff0e7424 */ /* 0x000fe200078e00ff */
[----:B------:R-:W-:Y:S02]  /*1110*/  DMUL R10, R10, R10 ;  /* 0x0000000a0a0a7228 */ /* 0x000fe40000000000 */
[----:B------:R-:W-:Y:S01]  /*1120*/  DADD R12, RZ, -R16 ;  /* 0x00000000ff0c7229 */ /* 0x000fe20000000810 */
[----:B------:R-:W0:Y:S09]  /*1130*/  MUFU.RCP64H R15, R9 ;  /* 0x00000009000f7308 */ /* 0x000e320000001800 */
[----:B------:R-:W-:-:S02]  /*1140*/  FSEL R6, R16, R12, !P0 ;  /* 0x0000000c10067208 */ /* 0x000fc40004000000 */
[----:B------:R-:W-:-:S06]  /*1150*/  FSEL R7, R17, R13, !P0 ;  /* 0x0000000d11077208 */ /* 0x000fcc0004000000 */
[----:B------:R-:W-:Y:S02]  /*1160*/  DMUL R12, R66, R6 ;  /* 0x00000006420c7228 */ /* 0x000fe40000000000 */
[----:B0-----:R-:W-:-:S06]  /*1170*/  DFMA R16, -R8, R14, 1 ;  /* 0x3ff000000810742b */ /* 0x001fcc000000010e */
[----:B------:R-:W-:Y:S02]  /*1180*/  DFMA R12, R6, R12, R2 ;  /* 0x0000000c060c722b */ /* 0x000fe40000000002 */
[----:B------:R-:W-:Y:S02]  /*1190*/  DMUL R6, R4, R46 ;  /* 0x0000002e04067228 */ /* 0x000fe40000000000 */
[----:B------:R-:W-:-:S04]  /*11a0*/  DFMA R16, R16, R16, R16 ;  /* 0x000000101010722b */ /* 0x000fc80000000010 */
[----:B------:R-:W-:-:S04]  /*11b0*/  DMUL R12, R20, R12 ;  /* 0x0000000c140c7228 */ /* 0x000fc80000000000 */
[----:B------:R-:W-:-:S04]  /*11c0*/  DFMA R16, R14, R16, R14 ;  /* 0x000000100e10722b */ /* 0x000fc8000000000e */
[----:B------:R-:W-:-:S04]  /*11d0*/  DFMA R6, R26, R12, -R6 ;  /* 0x0000000c1a06722b */ /* 0x000fc80000000806 */
[----:B------:R-:W-:-:S04]  /*11e0*/  DFMA R12, -R8, R16, 1 ;  /* 0x3ff00000080c742b */ /* 0x000fc80000000110 */
[----:B------:R-:W-:-:S04]  /*11f0*/  DFMA R6, R20, R46, R6 ;  /* 0x0000002e1406722b */ /* 0x000fc80000000006 */
[----:B------:R-:W-:-:S04]  /*1200*/  DFMA R12, R16, R12, R16 ;  /* 0x0000000c100c722b */ /* 0x000fc80000000010 */
[----:B------:R-:W-:-:S08]  /*1210*/  DMUL R10, R6, R10 ;  /* 0x0000000a060a7228 */ /* 0x000fd00000000000 */
[----:B------:R-:W-:Y:S02]  /*1220*/  DMUL R60, R10, R12 ;  /* 0x0000000c0a3c7228 */ /* 0x000fe40000000000 */
[----:B------:R-:W-:-:S06]  /*1230*/  FSETP.GEU.AND P2, PT, |R11|, 6.5827683646048100446e-37, PT ;  /* 0x036000000b00780b */ /* 0x000fcc0003f4e200 */
[----:B------:R-:W-:-:S08]  /*1240*/  DFMA R6, -R8, R60, R10 ;  /* 0x0000003c0806722b */ /* 0x000fd0000000010a */
[----:B------:R-:W-:-:S10]  /*1250*/  DFMA R60, R12, R6, R60 ;  /* 0x000000060c3c722b */ /* 0x000fd4000000003c */
[----:B------:R-:W-:-:S05]  /*1260*/  FFMA R6, RZ, R9, R61 ;  /* 0x00000009ff067223 */ /* 0x000fca000000003d */
[----:B------:R-:W-:-:S13]  /*1270*/  FSETP.GT.AND P0, PT, |R6|, 1.469367938527859385e-39, PT ;  /* 0x001000000600780b */ /* 0x000fda0003f04200 */
[----:B------:R-:W-:Y:S05]  /*1280*/  @P0 BRA P2, `(.L_x_13) ;  /* 0x0000000000180947 */ /* 0x000fea0001000000 */
[----:B------:R-:W-:Y:S01]  /*1290*/  IMAD.MOV.U32 R12, RZ, RZ, R10 ;  /* 0x000000ffff0c7224 */ /* 0x000fe200078e000a */
[----:B------:R-:W-:Y:S01]  /*12a0*/  MOV R10, 0x12d0 ;  /* 0x000012d0000a7802 */ /* 0x000fe20000000f00 */
[----:B------:R-:W-:-:S07]  /*12b0*/  IMAD.MOV.U32 R7, RZ, RZ, R11 ;  /* 0x000000ffff077224 */ /* 0x000fce00078e000b */
[----:B------:R-:W-:Y:S05]  /*12c0*/  CALL.REL.NOINC `($__internal_0_$__cuda_sm20_div_rn_f64_full) ;  /* 0x0000004800f47944 */ /* 0x000fea0003c00000 */
[----:B------:R-:W-:Y:S02]  /*12d0*/  IMAD.MOV.U32 R60, RZ, RZ, R8 ;  /* 0x000000ffff3c7224 */ /* 0x000fe400078e0008 */
[----:B------:R-:W-:-:S07]  /*12e0*/  IMAD.MOV.U32 R61, RZ, RZ, R7 ;  /* 0x000000ffff3d7224 */ /* 0x000fce00078e0007 */
.L_x_13:
[----:B------:R-:W-:Y:S05]  /*12f0*/  BSYNC.RECONVERGENT B1 ;  /* 0x0000000000017941 */ /* 0x000fea0003800200 */
.L_x_12:
[----:B------:R-:W-:Y:S01]  /*1300*/  BSSY.RECONVERGENT B2, `(.L_x_14) ;  /* 0x000001d000027945 */ /* 0x000fe20003800200 */
[----:B------:R-:W-:Y:S01]  /*1310*/  @!P1 DMUL R6, RZ, R70 ;  /* 0x00000046ff069228 */ /* 0x000fe20000000000 */
[----:B------:R-:W-:Y:S02]  /*1320*/  @!P1 IMAD.MOV.U32 R32, RZ, RZ, 0x1 ;  /* 0x00000001ff209424 */ /* 0x000fe400078e00ff */
[----:B------:R-:W-:Y:S08]  /*1330*/  @!P1 BRA `(.L_x_15) ;  /* 0x0000000000649947 */ /* 0x000ff00003800000 */
        /* <DEDUP_REMOVED lines=22> */
[----:B------:R-:W-:-:S07]  /*14a0*/  IMAD.MOV.U32 R7, RZ, RZ, R17 ;  /* 0x000000ffff077224 */ /* 0x000fce00078e0011 */
.L_x_17:
[----:B------:R-:W-:Y:S05]  /*14b0*/  BSYNC.RECONVERGENT B3 ;  /* 0x0000000000037941 */ /* 0x000fea0003800200 */
.L_x_16:
[----:B------:R-:W-:-:S07]  /*14c0*/  VIADD R32, R9, 0x1 ;  /* 0x0000000109207836 */ /* 0x000fce0000000000 */
.L_x_15:
[----:B------:R-:W-:Y:S05]  /*14d0*/  BSYNC.RECONVERGENT B2 ;  /* 0x0000000000027941 */ /* 0x000fea0003800200 */
.L_x_14:
[----:B------:R-:W0:Y:S01]  /*14e0*/  LDCU.64 UR4, c[0x4][0x8] ;  /* 0x01000100ff0477ac */ /* 0x000e220008000a00 */
[----:B------:R-:W-:-:S05]  /*14f0*/  IMAD.SHL.U32 R8, R32, 0x40, RZ ;  /* 0x0000004020087824 */ /* 0x000fca00078e00ff */
[----:B------:R-:W-:-:S04]  /*1500*/  LOP3.LUT R8, R8, 0x40, RZ, 0xc0, !PT ;  /* 0x0000004008087812 */ /* 0x000fc800078ec0ff */
[----:B0-----:R-:W-:-:S05]  /*1510*/  IADD3 R26, P0, PT, R8, UR4, RZ ;  /* 0x00000004081a7c10 */ /* 0x001fca000ff1e0ff */
[----:B------:R-:W-:Y:S01]  /*1520*/  IMAD.X R27, RZ, RZ, UR5, P0 ;  /* 0x00000005ff1b7e24 */ /* 0x000fe200080e06ff */
[----:B------:R-:W-:Y:S01]  /*1530*/  LOP3.LUT R28, R32, 0x1, RZ, 0xc0, !PT ;  /* 0x00000001201c7812 */ /* 0x000fe200078ec0ff */
[----:B------:R-:W-:Y:S01]  /*1540*/  IMAD.MOV.U32 R30, RZ, RZ, 0x20fd8164 ;  /* 0x20fd8164ff1e7424 */ /* 0x000fe200078e00ff */
[----:B------:R-:W0:Y:S02]  /*1550*/  LDCU.64 UR4, c[0x3][URZ] ;  /* 0x00c00000ff0477ac */ /* 0x000e240008000a00 */
[----:B------:R-:W2:Y:S04]  /*1560*/  LDG.E.128.CONSTANT R8, desc[UR8][R26.64] ;  /* 0x000000081a087981 */ /* 0x000ea8000c1e9d00 */
[----:B------:R-:W3:Y:S04]  /*1570*/  LDG.E.128.CONSTANT R12, desc[UR8][R26.64+0x10] ;  /* 0x000010081a0c7981 */ /* 0x000ee8000c1e9d00 */
[----:B------:R-:W4:Y:S01]  /*1580*/  LDG.E.128.CONSTANT R16, desc[UR8][R26.64+0x20] ;  /* 0x000020081a107981 */ /* 0x000f22000c1e9d00 */
[----:B------:R-:W-:Y:S01]  /*1590*/  IMAD.MOV.U32 R31, RZ, RZ, 0x3da8ff83 ;  /* 0x3da8ff83ff1f7424 */ /* 0x000fe200078e00ff */
[----:B------:R-:W-:Y:S01]  /*15a0*/  ISETP.NE.U32.AND P0, PT, R28, 0x1, PT ;  /* 0x000000011c00780c */ /* 0x000fe20003f05070 */
[----:B------:R-:W-:Y:S01]  /*15b0*/  DMUL R28, R6, R6 ;  /* 0x00000006061c7228 */ /* 0x000fe20000000000 */
[----:B------:R-:W-:Y:S02]  /*15c0*/  BSSY.RECONVERGENT B2, `(.L_x_18) ;  /* 0x0000037000027945 */ /* 0x000fe40003800200 */
[----:B------:R-:W-:-:S02]  /*15d0*/  FSEL R30, R30, -8.06006814911005101289e+34, !P0 ;  /* 0xf9785eba1e1e7808 */ /* 0x000fc40004000000 */
[----:B------:R-:W-:Y:S01]  /*15e0*/  FSEL R31, -R31, 0.11223486810922622681, !P0 ;  /* 0x3de5db651f1f7808 */ /* 0x000fe20004000100 */
[----:B0-----:R-:W-:-:S08]  /*15f0*/  DMUL R52, R60, UR4 ;  /* 0x000000043c347c28 */ /* 0x001fd00008000000 */
[----:B------:R-:W-:Y:S02]  /*1600*/  DFMA R4, R4, R62, -R52 ;  /* 0x0000003e0404722b */ /* 0x000fe40000000834 */
        /* <DEDUP_REMOVED lines=10> */
[----:B------:R-:W-:-:S04]  /*16b0*/  LOP3.LUT P0, RZ, R32, 0x2, RZ, 0xc0, !PT ;  /* 0x0000000220ff7812 */ /* 0x000fc8000780c0ff */
[----:B------:R-:W-:-:S10]  /*16c0*/  DADD R6, RZ, -R8 ;  /* 0x00000000ff067229 */ /* 0x000fd40000000808 */
[----:B------:R-:W-:Y:S02]  /*16d0*/  FSEL R6, R8, R6, !P0 ;  /* 0x0000000608067208 */ /* 0x000fe40004000000 */
[----:B------:R-:W-:Y:S01]  /*16e0*/  FSEL R7, R9, R7, !P0 ;  /* 0x0000000709077208 */ /* 0x000fe20004000000 */
[----:B------:R-:W-:-:S05]  /*16f0*/  DSETP.NEU.AND P0, PT, |R70|, +INF , PT ;  /* 0x7ff000004600742a */ /* 0x000fca0003f0d200 */
[----:B------:R-:W-:-:S08]  /*1700*/  DMUL R8, R66, R6 ;  /* 0x0000000642087228 */ /* 0x000fd00000000000 */
[----:B------:R-:W-:Y:S02]  /*1710*/  DFMA R8, R6, R8, R2 ;  /* 0x000000080608722b */ /* 0x000fe40000000002 */
[----:B------:R-:W-:Y:S01]  /*1720*/  @!P0 DMUL R26, RZ, R70 ;  /* 0x00000046ff1a8228 */ /* 0x000fe20000000000 */
[----:B------:R-:W-:-:S05]  /*1730*/  @!P0 IMAD.MOV.U32 R6, RZ, RZ, 0x1 ;  /* 0x00000001ff068424 */ /* 0x000fca00078e00ff */
[----:B------:R-:W-:-:S08]  /*1740*/  DMUL R8, R8, R8 ;  /* 0x0000000808087228 */ /* 0x000fd00000000000 */
[----:B------:R-:W-:-:S08]  /*1750*/  DMUL R8, R24, R8 ;  /* 0x0000000818087228 */ /* 0x000fd00000000000 */
[----:B------:R-:W-:-:S08]  /*1760*/  DMUL R8, R24, R8 ;  /* 0x0000000818087228 */ /* 0x000fd00000000000 */
[----:B------:R-:W-:Y:S01]  /*1770*/  DFMA R4, R4, R4, -R8 ;  /* 0x000000040404722b */ /* 0x000fe20000000808 */
[----:B------:R-:W-:Y:S10]  /*1780*/  @!P0 BRA `(.L_x_19) ;  /* 0x0000000000688947 */ /* 0x000ff40003800000 */
        /* <DEDUP_REMOVED lines=24> */
.L_x_21:
[----:B------:R-:W-:Y:S05]  /*1910*/  BSYNC.RECONVERGENT B3 ;  /* 0x0000000000037941 */ /* 0x000fea0003800200 */
.L_x_20:
[----:B------:R-:W-:-:S07]  /*1920*/  VIADD R6, R6, 0x1 ;  /* 0x0000000106067836 */ /* 0x000fce0000000000 */
.L_x_19:
[----:B------:R-:W-:Y:S05]  /*1930*/  BSYNC.RECONVERGENT B2 ;  /* 0x0000000000027941 */ /* 0x000fea0003800200 */
.L_x_18:
[----:B------:R-:W0:Y:S01]  /*1940*/  LDCU.64 UR4, c[0x4][0x8] ;  /* 0x01000100ff0477ac */ /* 0x000e220008000a00 */
[----:B------:R-:W-:-:S05]  /*1950*/  IMAD.SHL.U32 R7, R6, 0x40, RZ ;  /* 0x0000004006077824 */ /* 0x000fca00078e00ff */
[----:B------:R-:W-:-:S04]  /*1960*/  LOP3.LUT R7, R7, 0x40, RZ, 0xc0, !PT ;  /* 0x0000004007077812 */ /* 0x000fc800078ec0ff */
[----:B0-----:R-:W-:-:S05]  /*1970*/  IADD3 R28, P0, PT, R7, UR4, RZ ;  /* 0x00000004071c7c10 */ /* 0x001fca000ff1e0ff */
[----:B------:R-:W-:-:S05]  /*1980*/  IMAD.X R29, RZ, RZ, UR5, P0 ;  /* 0x00000005ff1d7e24 */ /* 0x000fca00080e06ff */
[----:B------:R-:W2:Y:S04]  /*1990*/  LDG.E.128.CONSTANT R8, desc[UR8][R28.64] ;  /* 0x000000081c087981 */ /* 0x000ea8000c1e9d00 */
[----:B------:R-:W3:Y:S04]  /*19a0*/  LDG.E.128.CONSTANT R12, desc[UR8][R28.64+0x10] ;  /* 0x000010081c0c7981 */ /* 0x000ee8000c1e9d00 */
[----:B------:R-:W4:Y:S01]  /*19b0*/  LDG.E.128.CONSTANT R16, desc[UR8][R28.64+0x20] ;  /* 0x000020081c107981 */ /* 0x000f22000c1e9d00 */
[----:B------:R-:W-:Y:S01]  /*19c0*/  LOP3.LUT R7, R6, 0x1, RZ, 0xc0, !PT ;  /* 0x0000000106077812 */ /* 0x000fe200078ec0ff */
[----:B------:R-:W-:Y:S01]  /*19d0*/  IMAD.MOV.U32 R32, RZ, RZ, 0x20fd8164 ;  /* 0x20fd8164ff207424 */ /* 0x000fe200078e00ff */
[----:B------:R-:W-:Y:S01]  /*19e0*/  DMUL R30, R26, R26 ;  /* 0x0000001a1a1e7228 */ /* 0x000fe20000000000 */
[----:B------:R-:W-:Y:S01]  /*19f0*/  BSSY.RECONVERGENT B1, `(.L_x_22) ;  /* 0x000002b000017945 */ /* 0x000fe20003800200 */
[----:B------:R-:W-:Y:S01]  /*1a00*/  ISETP.NE.U32.AND P0, PT, R7, 0x1, PT ;  /* 0x000000010700780c */ /* 0x000fe20003f05070 */
[----:B------:R-:W-:-:S03]  /*1a10*/  IMAD.MOV.U32 R7, RZ, RZ, 0x3da8ff83 ;  /* 0x3da8ff83ff077424 */ /* 0x000fc600078e00ff */
[----:B------:R-:W-:Y:S02]  /*1a20*/  FSEL R32, R32, -8.06006814911005101289e+34, !P0 ;  /* 0xf9785eba20207808 */ /* 0x000fe40004000000 */
[----:B------:R-:W-:-:S06]  /*1a30*/  FSEL R33, -R7, 0.11223486810922622681, !P0 ;  /* 0x3de5db6507217808 */ /* 0x000fcc0004000100 */
[----:B--2---:R-:W-:-:S08]  /*1a40*/  DFMA R8, R30, R32, R8 ;  /* 0x000000201e08722b */ /* 0x004fd00000000008 */
[----:B------:R-:W-:-:S08]  /*1a50*/  DFMA R8, R30, R8, R10 ;  /* 0x000000081e08722b */ /* 0x000fd0000000000a */
[----:B---3--:R-:W-:Y:S01]  /*1a60*/  DFMA R8, R30, R8, R12 ;  /* 0x000000081e08722b */ /* 0x008fe2000000000c */
[----:B------:R-:W0:Y:S01]  /*1a70*/  MUFU.RCP64H R13, R21 ;  /* 0x00000015000d7308 */ /* 0x000e220000001800 */
[----:B------:R-:W-:-:S06]  /*1a80*/  IMAD.MOV.U32 R12, RZ, RZ, 0x1 ;  /* 0x00000001ff0c7424 */ /* 0x000fcc00078e00ff */
[----:B------:R-:W-:-:S08]  /*1a90*/  DFMA R8, R30, R8, R14 ;  /* 0x000000081e08722b */ /* 0x000fd0000000000e */
[----:B----4-:R-:W-:Y:S02]  /*1aa0*/  DFMA R8, R30, R8, R16 ;  /* 0x000000081e08722b */ /* 0x010fe40000000010 */
[----:B0-----:R-:W-:-:S06]  /*1ab0*/  DFMA R14, -R20, R12, 1 ;  /* 0x3ff00000140e742b */ /* 0x001fcc000000010c */
[----:B------:R-:W-:Y:S02]  /*1ac0*/  DFMA R8, R30, R8, R18 ;  /* 0x000000081e08722b */ /* 0x000fe40000000012 */
[----:B------:R-:W-:-:S06]  /*1ad0*/  DFMA R14, R14, R14, R14 ;  /* 0x0000000e0e0e722b */ /* 0x000fcc000000000e */
[----:B------:R-:W-:Y:S02]  /*1ae0*/  DFMA R26, R8, R26, R26 ;  /* 0x0000001a081a722b */ /* 0x000fe4000000001a */
[----:B------:R-:W-:Y:S02]  /*1af0*/  DFMA R8, R30, R8, 1 ;  /* 0x3ff000001e08742b */ /* 0x000fe40000000008 */
[----:B------:R-:W-:-:S08]  /*1b00*/  DFMA R14, R12, R14, R12 ;  /* 0x0000000e0c0e722b */ /* 0x000fd0000000000c */
[----:B------:R-:W-:Y:S02]  /*1b10*/  FSEL R10, R8, R26, !P0 ;  /* 0x0000001a080a7208 */ /* 0x000fe40004000000 */
[----:B------:R-:W-:Y:S02]  /*1b20*/  FSEL R11, R9, R27, !P0 ;  /* 0x0000001b090b7208 */ /* 0x000fe40004000000 */
[----:B------:R-:W-:-:S04]  /*1b30*/  LOP3.LUT P0, RZ, R6, 0x2, RZ, 0xc0, !PT ;  /* 0x0000000206ff7812 */ /* 0x000fc8000780c0ff */
[----:B------:R-:W-:-:S10]  /*1b40*/  DADD R8, RZ, -R10 ;  /* 0x00000000ff087229 */ /* 0x000fd4000000080a */
[----:B------:R-:W-:Y:S02]  /*1b50*/  FSEL R6, R10, R8, !P0 ;  /* 0x000000080a067208 */ /* 0x000fe40004000000 */
[----:B------:R-:W-:Y:S01]  /*1b60*/  FSEL R7, R11, R9, !P0 ;  /* 0x000000090b077208 */ /* 0x000fe20004000000 */
[----:B------:R-:W-:-:S05]  /*1b70*/  DFMA R10, -R20, R14, 1 ;  /* 0x3ff00000140a742b */ /* 0x000fca000000010e */
[----:B------:R-:W-:-:S03]  /*1b80*/  DMUL R8, R66, R6 ;  /* 0x0000000642087228 */ /* 0x000fc60000000000 */
[----:B------:R-:W-:-:S05]  /*1b90*/  DFMA R10, R14, R10, R14 ;  /* 0x0000000a0e0a722b */ /* 0x000fca000000000e */
[----:B------:R-:W-:-:S08]  /*1ba0*/  DFMA R2, R6, R8, R2 ;  /* 0x000000080602722b */ /* 0x000fd00000000002 */
        /* <DEDUP_REMOVED lines=10> */
[----:B------:R-:W-:Y:S02]  /*1c50*/  IMAD.MOV.U32 R8, RZ, RZ, R20 ;  /* 0x000000ffff087224 */ /* 0x000fe400078e0014 */
[----:B------:R-:W-:-:S07]  /*1c60*/  IMAD.MOV.U32 R9, RZ, RZ, R21 ;  /* 0x000000ffff097224 */ /* 0x000fce00078e0015 */
[----:B------:R-:W-:Y:S05]  /*1c70*/  CALL.REL.NOINC `($__internal_0_$__cuda_sm20_div_rn_f64_full) ;  /* 0x0000004000887944 */ /* 0x000fea0003c00000 */
[----:B------:R-:W-:Y:S02]  /*1c80*/  IMAD.MOV.U32 R56, RZ, RZ, R8 ;  /* 0x000000ffff387224 */ /* 0x000fe400078e0008 */
[----:B------:R-:W-:-:S07]  /*1c90*/  IMAD.MOV.U32 R57, RZ, RZ, R7 ;  /* 0x000000ffff397224 */ /* 0x000fce00078e0007 */
.L_x_23:
[----:B------:R-:W-:Y:S05]  /*1ca0*/  BSYNC.RECONVERGENT B1 ;  /* 0x0000000000017941 */ /* 0x000fea0003800200 */
.L_x_22:
[----:B------:R-:W0:Y:S01]  /*1cb0*/  LDC R6, c[0x0][0x3a0] ;  /* 0x0000e800ff067b82 */ /* 0x000e220000000800 */
[----:B------:R-:W-:Y:S01]  /*1cc0*/  UMOV UR6, 0x3d70a3d7 ;  /* 0x3d70a3d700067882 */ /* 0x000fe20000000000 */
[----:B------:R-:W-:Y:S01]  /*1cd0*/  UMOV UR7, 0x3fffd70a ;  /* 0x3fffd70a00077882 */ /* 0x000fe20000000000 */
[----:B------:R-:W1:Y:S01]  /*1ce0*/  LDCU.64 UR4, c[0x3][0x10] ;  /* 0x00c00200ff0477ac */ /* 0x000e620008000a00 */
[----:B------:R-:W-:Y:S01]  /*1cf0*/  DSETP.GEU.AND P0, PT, R72, UR6, PT ;  /* 0x0000000648007e2a */ /* 0x000fe2000bf0e000 */
[----:B------:R-:W-:Y:S01]  /*1d00*/  BSSY.RECONVERGENT B2, `(.L_x_24) ;  /* 0x0000415000027945 */ /* 0x000fe20003800200 */
[----:B------:R-:W-:Y:S01]  /*1d10*/  DMUL R58, R22, R2 ;  /* 0x00000002163a7228 */ /* 0x000fe20000000000 */
[----:B------:R-:W2:Y:S01]  /*1d20*/  LDCU.64 UR10, c[0x3][URZ] ;  /* 0x00c00000ff0a77ac */ /* 0x000ea20008000a00 */
[----:B------:R-:W-:Y:S01]  /*1d30*/  IMAD.MOV.U32 R42, RZ, RZ, RZ ;  /* 0x000000ffff2a7224 */ /* 0x000fe200078e00ff */
[----:B------:R-:W3:Y:S01]  /*1d40*/  LDCU.64 UR12, c[0x4][0x8] ;  /* 0x01000100ff0c77ac */ /* 0x000ee20008000a00 */
[----:B0-----:R-:W-:-:S13]  /*1d50*/  ISETP.LT.OR P0, PT, R6, 0x1, !P0 ;  /* 0x000000010600780c */ /* 0x001fda0004701670 */
[----:B-123--:R-:W-:Y:S05]  /*1d60*/  @P0 BRA `(.L_x_25) ;  /* 0x0000004000380947 */ /* 0x00efea0003800000 */
[----:B------:R-:W0:Y:S01]  /*1d70*/  MUFU.RCP64H R3, 6 ;  /* 0x4018000000037908 */ /* 0x000e220000001800 */
[----:B------:R-:W-:Y:S01]  /*1d80*/  IMAD.MOV.U32 R8, RZ, RZ, 0x0 ;  /* 0x00000000ff087424 */ /* 0x000fe200078e00ff */
[----:B------:R-:W1:Y:S01]  /*1d90*/  LDC.64 R10, c[0x3][0x18] ;  /* 0x00c00600ff0a7b82 */ /* 0x000e620000000a00 */
[----:B------:R-:W-:Y:S01]  /*1da0*/  IMAD.MOV.U32 R9, RZ, RZ, 0x40180000 ;  /* 0x40180000ff097424 */ /* 0x000fe200078e00ff */
[----:B------:R-:W-:Y:S01]  /*1db0*/  DADD R54, R62, R62 ;  /* 0x000000003e367229 */ /* 0x000fe2000000003e */
[----:B------:R-:W-:-:S05]  /*1dc0*/  IMAD.MOV.U32 R2, RZ, RZ, 0x1 ;  /* 0x00000001ff027424 */ /* 0x000fca00078e00ff */
[----:B------:R-:W2:Y:S01]  /*1dd0*/  LDC R12, c[0x3][0x1c] ;  /* 0x00c00700ff0c7b82 */ /* 0x000ea20000000800 */
[----:B0-----:R-:W-:-:S08]  /*1de0*/  DFMA R6, R2, -R8, 1 ;  /* 0x3ff000000206742b */ /* 0x001fd00000000808 */
[----:B------:R-:W-:-:S08]  /*1df0*/  DFMA R6, R6, R6, R6 ;  /* 0x000000060606722b */ /* 0x000fd00000000006 */
[----:B------:R-:W-:Y:S01]  /*1e00*/  DFMA R6, R2, R6, R2 ;  /* 0x000000060206722b */ /* 0x000fe20000000002 */
[----:B--2---:R-:W-:-:S07]  /*1e10*/  FSETP.GEU.AND P1, PT, |R12|, 6.5827683646048100446e-37, PT ;  /* 0x036000000c00780b */ /* 0x004fce0003f2e200 */
[----:B------:R-:W-:-:S08]  /*1e20*/  DFMA R2, R6, -R8, 1 ;  /* 0x3ff000000602742b */ /* 0x000fd00000000808 */
[----:B------:R-:W-:-:S08]  /*1e30*/  DFMA R2, R6, R2, R6 ;  /* 0x000000020602722b */ /* 0x000fd00000000006 */
[----:B-1----:R-:W-:-:S08]  /*1e40*/  DMUL R6, R2, R10 ;  /* 0x0000000a02067228 */ /* 0x002fd00000000000 */
[----:B------:R-:W-:-:S08]  /*1e50*/  DFMA R8, R6, -6, R10 ;  /* 0xc01800000608782b */ /* 0x000fd0000000000a */
[----:B------:R-:W-:-:S10]  /*1e60*/  DFMA R2, R2, R8, R6 ;  /* 0x000000080202722b */ /* 0x000fd40000000006 */
[----:B------:R-:W-:-:S05]  /*1e70*/  FFMA R6, RZ, 2.375, R3 ;  /* 0x40180000ff067823 */ /* 0x000fca0000000003 */
[----:B------:R-:W-:-:S13]  /*1e80*/  FSETP.GT.AND P0, PT, |R6|, 1.469367938527859385e-39, PT ;  /* 0x001000000600780b */ /* 0x000fda0003f04200 */
[----:B------:R-:W-:Y:S05]  /*1e90*/  @P0 BRA P1, `(.L_x_26) ;  /* 0x0000000000240947 */ /* 0x000fea0000800000 */
[----:B------:R-:W0:Y:S01]  /*1ea0*/  LDCU.64 UR6, c[0x3][0x18] ;  /* 0x00c00300ff0677ac */ /* 0x000e220008000a00 */
[----:B------:R-:W-:Y:S01]  /*1eb0*/  IMAD.MOV.U32 R8, RZ, RZ, RZ ;  /* 0x000000ffff087224 */ /* 0x000fe200078e00ff */
[----:B------:R-:W-:Y:S01]  /*1ec0*/  MOV R10, 0x1f10 ;  /* 0x00001f10000a7802 */ /* 0x000fe20000000f00 */
[----:B------:R-:W-:Y:S02]  /*1ed0*/  IMAD.MOV.U32 R9, RZ, RZ, 0x40180000 ;  /* 0x40180000ff097424 */ /* 0x000fe400078e00ff */
[----:B0-----:R-:W-:Y:S02]  /*1ee0*/  IMAD.U32 R12, RZ, RZ, UR6 ;  /* 0x00000006ff0c7e24 */ /* 0x001fe4000f8e00ff */
[----:B------:R-:W-:-:S07]  /*1ef0*/  IMAD.U32 R7, RZ, RZ, UR7 ;  /* 0x00000007ff077e24 */ /* 0x000fce000f8e00ff */
[----:B------:R-:W-:Y:S05]  /*1f00*/  CALL.REL.NOINC `($__internal_0_$__cuda_sm20_div_rn_f64_full) ;  /* 0x0000003c00e47944 */ /* 0x000fea0003c00000 */
[----:B------:R-:W-:Y:S02]  /*1f10*/  IMAD.MOV.U32 R2, RZ, RZ, R8 ;  /* 0x000000ffff027224 */ /* 0x000fe400078e0008 */
[----:B------:R-:W-:-:S07]  /*1f20*/  IMAD.MOV.U32 R3, RZ, RZ, R7 ;  /* 0x000000ffff037224 */ /* 0x000fce00078e0007 */
.L_x_26:
[----:B------:R-:W0:Y:S01]  /*1f30*/  MUFU.RCP64H R7, R21 ;  /* 0x0000001500077308 */ /* 0x000e220000001800 */
[----:B------:R-:W-:Y:S01]  /*1f40*/  IMAD.MOV.U32 R6, RZ, RZ, 0x1 ;  /* 0x00000001ff067424 */ /* 0x000fe200078e00ff */
[----:B------:R-:W-:Y:S01]  /*1f50*/  FSETP.GEU.AND P1, PT, |R5|, 6.5827683646048100446e-37, PT ;  /* 0x036000000500780b */ /* 0x000fe20003f2e200 */
[----:B------:R-:W-:Y:S04]  /*1f60*/  BSSY.RECONVERGENT B1, `(.L_x_27) ;  /* 0x0000014000017945 */ /* 0x000fe80003800200 */
[----:B0-----:R-:W-:-:S08]  /*1f70*/  DFMA R8, -R20, R6, 1 ;  /* 0x3ff000001408742b */ /* 0x001fd00000000106 */
[----:B------:R-:W-:-:S08]  /*1f80*/  DFMA R8, R8, R8, R8 ;  /* 0x000000080808722b */ /* 0x000fd00000000008 */
[----:B------:R-:W-:-:S08]  /*1f90*/  DFMA R8, R6, R8, R6 ;  /* 0x000000080608722b */ /* 0x000fd00000000006 */
[----:B------:R-:W-:-:S08]  /*1fa0*/  DFMA R6, -R20, R8, 1 ;  /* 0x3ff000001406742b */ /* 0x000fd00000000108 */
[----:B------:R-:W-:-:S08]  /*1fb0*/  DFMA R8, R8, R6, R8 ;  /* 0x000000060808722b */ /* 0x000fd00000000008 */
[----:B------:R-:W-:-:S08]  /*1fc0*/  DMUL R40, R8, R4 ;  /* 0x0000000408287228 */ /* 0x000fd00000000000 */
        /* <DEDUP_REMOVED lines=8> */
[----:B------:R-:W-:Y:S02]  /*2050*/  IMAD.MOV.U32 R8, RZ, RZ, R20 ;  /* 0x000000ffff087224 */ /* 0x000fe400078e0014 */
[----:B------:R-:W-:-:S07]  /*2060*/  IMAD.MOV.U32 R9, RZ, RZ, R21 ;  /* 0x000000ffff097224 */ /* 0x000fce00078e0015 */
[----:B------:R-:W-:Y:S05]  /*2070*/  CALL.REL.NOINC `($__internal_0_$__cuda_sm20_div_rn_f64_full) ;  /* 0x0000003c00887944 */ /* 0x000fea0003c00000 */
[----:B------:R-:W-:Y:S02]  /*2080*/  IMAD.MOV.U32 R40, RZ, RZ, R8 ;  /* 0x000000ffff287224 */ /* 0x000fe400078e0008 */
[----:B------:R-:W-:-:S07]  /*2090*/  IMAD.MOV.U32 R41, RZ, RZ, R7 ;  /* 0x000000ffff297224 */ /* 0x000fce00078e0007 */
.L_x_28:
[----:B------:R-:W-:Y:S05]  /*20a0*/  BSYNC.RECONVERGENT B1 ;  /* 0x0000000000017941 */ /* 0x000fea0003800200 */
.L_x_27:
[----:B------:R-:W0:Y:S01]  /*20b0*/  LDCU UR6, c[0x0][0x3a0] ;  /* 0x00007400ff0677ac */ /* 0x000e220008000800 */
[----:B------:R-:W-:Y:S02]  /*20c0*/  VIADD R43, R1, 0x10 ;  /* 0x00000010012b7836 */ /* 0x000fe40000000000 */
[----:B------:R-:W-:Y:S02]  /*20d0*/  IMAD.MOV.U32 R42, RZ, RZ, RZ ;  /* 0x000000ffff2a7224 */ /* 0x000fe400078e00ff */
[----:B0-----:R-:W-:-:S04]  /*20e0*/  IMAD R44, R0, UR6, RZ ;  /* 0x00000006002c7c24 */ /* 0x001fc8000f8e02ff */
[----:B------:R-:W-:-:S07]  /*20f0*/  IMAD R44, R44, 0x5, RZ ;  /* 0x000000052c2c7824 */ /* 0x000fce00078e02ff */
.L_x_84:
[----:B------:R-:W0:Y:S01]  /*2100*/  LDCU.64 UR6, c[0x0][0x390] ;  /* 0x00007200ff0677ac */ /* 0x000e220008000a00 */
[----:B------:R-:W-:Y:S02]  /*2110*/  IMAD R5, R42, 0x5, RZ ;  /* 0x000000052a057824 */ /* 0x000fe400078e02ff */
[----:B------:R-:W-:-:S03]  /*2120*/  IMAD.MOV.U32 R6, RZ, RZ, R43 ;  /* 0x000000ffff067224 */ /* 0x000fc600078e002b */
[----:B------:R-:W-:-:S04]  /*2130*/  IADD3 R4, P0, PT, R5, R44, RZ ;  /* 0x0000002c05047210 */ /* 0x000fc80007f1e0ff */
[----:B------:R-:W-:Y:S02]  /*2140*/  LEA.HI.X.SX32 R5, R44, RZ, 0x1, P0 ;  /* 0x000000ff2c057211 */ /* 0x000fe400000f0eff */
[----:B0-----:R-:W-:-:S04]  /*2150*/  LEA R8, P0, R4, UR6, 0x3 ;  /* 0x0000000604087c11 */ /* 0x001fc8000f8018ff */
[----:B------:R-:W-:Y:S01]  /*2160*/  LEA.HI.X R9, R4, UR7, R5, 0x3, P0 ;  /* 0x0000000704097c11 */ /* 0x000fe200080f1c05 */
[----:B------:R-:W-:Y:S02]  /*2170*/  IMAD.MOV.U32 R4, RZ, RZ, 0x78 ;  /* 0x00000078ff047424 */ /* 0x000fe400078e00ff */
[----:B------:R-:W-:Y:S02]  /*2180*/  IMAD.MOV.U32 R5, RZ, RZ, -0x1 ;  /* 0xffffffffff057424 */ /* 0x000fe400078e00ff */
[----:B------:R0:W-:Y:S04]  /*2190*/  STG.E.64 desc[UR8][R8.64], R72 ;  /* 0x0000004808007986 */ /* 0x0001e8000c101b08 */
[----:B------:R0:W-:Y:S04]  /*21a0*/  STG.E.64 desc[UR8][R8.64+0x8], R70 ;  /* 0x0000084608007986 */ /* 0x0001e8000c101b08 */
[----:B------:R0:W-:Y:S04]  /*21b0*/  STG.E.64 desc[UR8][R8.64+0x10], R68 ;  /* 0x0000104408007986 */ /* 0x0001e8000c101b08 */
[----:B------:R0:W-:Y:S04]  /*21c0*/  STG.E.64 desc[UR8][R8.64+0x18], R56 ;  /* 0x0000183808007986 */ /* 0x0001e8000c101b08 */
[----:B------:R0:W-:Y:S02]  /*21d0*/  STG.E.64 desc[UR8][R8.64+0x20], R58 ;  /* 0x0000203a08007986 */ /* 0x0001e4000c101b08 */
.L_x_83:
[----:B0-----:R-:W-:Y:S02]  /*21e0*/  IMAD.MOV.U32 R8, RZ, RZ, R5 ;  /* 0x000000ffff087224 */ /* 0x001fe400078e0005 */
[----:B------:R-:W-:-:S05]  /*21f0*/  VIADD R5, R5, 0x1 ;  /* 0x0000000105057836 */ /* 0x000fca0000000000 */
[----:B------:R-:W-:-:S13]  /*2200*/  ISETP.NE.AND P0, PT, R5, RZ, PT ;  /* 0x000000ff0500720c */ /* 0x000fda0003f05270 */
[----:B------:R-:W-:Y:S01]  /*2210*/  @P0 IMAD R7, R8, 0x28, R1 ;  /* 0x0000002808070824 */ /* 0x000fe200078e0201 */
[----:B------:R-:W0:Y:S04]  /*2220*/  @P0 LDC.64 R18, c[0x3][0x18] ;  /* 0x00c00600ff120b82 */ /* 0x000e280000000a00 */
[----:B------:R-:W2:Y:S04]  /*2230*/  @P0 LDL.64 R10, [R7] ;  /* 0x00000000070a0983 */ /* 0x000ea80000100a00 */
[----:B------:R-:W3:Y:S04]  /*2240*/  @P0 LDL.64 R12, [R7+0x8] ;  /* 0x00000800070c0983 */ /* 0x000ee80000100a00 */
[----:B------:R-:W4:Y:S04]  /*2250*/  @P0 LDL.64 R14, [R7+0x18] ;  /* 0x00001800070e0983 */ /* 0x000f280000100a00 */
[----:B------:R-:W5:Y:S01]  /*2260*/  @P0 LDL.64 R16, [R7+0x20] ;  /* 0x0000200007100983 */ /* 0x000f620000100a00 */
[----:B------:R-:W-:Y:S01]  /*2270*/  @P0 IMAD.MOV.U32 R8, RZ, RZ, 0x3ff00000 ;  /* 0x3ff00000ff080424 */ /* 0x000fe200078e00ff */
[----:B------:R-:W-:-:S02]  /*2280*/  @P0 ISETP.NE.AND P1, PT, R4, RZ, PT ;  /* 0x000000ff0400020c */ /* 0x000fc40003f25270 */
[----:B------:R-:W-:Y:S02]  /*2290*/  CS2R R28, SRZ ;  /* 0x00000000001c7805 */ /* 0x000fe4000001ff00 */
[----:B------:R-:W-:Y:S02]  /*22a0*/  CS2R R20, SRZ ;  /* 0x0000000000147805 */ /* 0x000fe4000001ff00 */
[----:B------:R-:W-:Y:S02]  /*22b0*/  CS2R R26, SRZ ;  /* 0x00000000001a7805 */ /* 0x000fe4000001ff00 */
[----:B------:R-:W-:Y:S01]  /*22c0*/  @P0 FSEL R9, R8, 1.75, !P1 ;  /* 0x3fe0000008090808 */ /* 0x000fe20004800000 */
[----:B------:R-:W-:Y:S01]  /*22d0*/  @P0 IMAD.MOV.U32 R8, RZ, RZ, RZ ;  /* 0x000000ffff080224 */ /* 0x000fe200078e00ff */
[----:B------:R-:W-:Y:S01]  /*22e0*/  CS2R R32, SRZ ;  /* 0x0000000000207805 */ /* 0x000fe2000001ff00 */
[----:B------:R-:W-:Y:S04]  /*22f0*/  BSSY.RECONVERGENT B3, `(.L_x_29) ;  /* 0x0000029000037945 */ /* 0x000fe80003800200 */
[----:B0-----:R-:W-:-:S08]  /*2300*/  @P0 DMUL R8, R8, R18 ;  /* 0x0000001208080228 */ /* 0x001fd00000000000 */
[C---:B--2---:R-:W-:Y:S02]  /*2310*/  @P0 DMUL R28, R8.reuse, R10 ;  /* 0x0000000a081c0228 */ /* 0x044fe40000000000 */
[----:B---3--:R-:W-:-:S06]  /*2320*/  @P0 DMUL R20, R8, R12 ;  /* 0x0000000c08140228 */ /* 0x008fcc0000000000 */
[----:B------:R-:W-:Y:S02]  /*2330*/  DADD R28, R28, R72 ;  /* 0x000000001c1c7229 */ /* 0x000fe40000000048 */
[----:B----4-:R-:W-:Y:S02]  /*2340*/  @P0 DMUL R26, R8, R14 ;  /* 0x0000000e081a0228 */ /* 0x010fe40000000000 */
[----:B------:R-:W-:Y:S02]  /*2350*/  DADD R20, R20, R70 ;  /* 0x0000000014147229 */ /* 0x000fe40000000046 */
[----:B-----5:R-:W-:Y:S02]  /*2360*/  @P0 DMUL R32, R8, R16 ;  /* 0x0000001008200228 */ /* 0x020fe40000000000 */
[----:B------:R-:W-:Y:S02]  /*2370*/  DMUL R22, R28, R28 ;  /* 0x0000001c1c167228 */ /* 0x000fe40000000000 */
[----:B------:R-:W-:-:S02]  /*2380*/  DADD R26, R26, R56 ;  /* 0x000000001a1a7229 */ /* 0x000fc40000000038 */
[----:B------:R-:W-:-:S04]  /*2390*/  DSETP.NEU.AND P1, PT, |R20|, +INF , PT ;  /* 0x7ff000001400742a */ /* 0x000fc80003f2d200 */
[----:B------:R-:W-:-:S08]  /*23a0*/  DADD R30, R66, R22 ;  /* 0x00000000421e7229 */ /* 0x000fd00000000016 */
[----:B------:R-:W-:Y:S02]  /*23b0*/  DFMA R24, R64, -R28, R30 ;  /* 0x8000001c4018722b */ /* 0x000fe4000000001e */
[----:B------:R-:W-:Y:S01]  /*23c0*/  @!P1 DMUL R34, RZ, R20 ;  /* 0x00000014ff229228 */ /* 0x000fe20000000000 */
[----:B------:R-:W-:Y:S01]  /*23d0*/  @!P1 IMAD.MOV.U32 R7, RZ, RZ, 0x1 ;  /* 0x00000001ff079424 */ /* 0x000fe200078e00ff */
[----:B------:R-:W-:Y:S09]  /*23e0*/  @!P1 BRA `(.L_x_30) ;  /* 0x0000000000649947 */ /* 0x000ff20003800000 */
        /* <DEDUP_REMOVED lines=23> */
.L_x_32:
[----:B------:R-:W-:Y:S05]  /*2560*/  BSYNC.RECONVERGENT B4 ;  /* 0x0000000000047941 */ /* 0x000fea0003800200 */
.L_x_31:
[----:B------:R-:W-:-:S07]  /*2570*/  VIADD R7, R9, 0x1 ;  /* 0x0000000109077836 */ /* 0x000fce0000000000 */
.L_x_30:
[----:B------:R-:W-:Y:S05]  /*2580*/  BSYNC.RECONVERGENT B3 ;  /* 0x0000000000037941 */ /* 0x000fea0003800200 */
.L_x_29:
[----:B------:R-:W-:-:S05]  /*2590*/  IMAD.SHL.U32 R8, R7, 0x40, RZ ;  /* 0x0000004007087824 */ /* 0x000fca00078e00ff */
[----:B------:R-:W-:-:S04]  /*25a0*/  LOP3.LUT R8, R8, 0x40, RZ, 0xc0, !PT ;  /* 0x0000004008087812 */ /* 0x000fc800078ec0ff */
[----:B------:R-:W-:-:S05]  /*25b0*/  IADD3 R48, P0, PT, R8, UR12, RZ ;  /* 0x0000000c08307c10 */ /* 0x000fca000ff1e0ff */
[----:B------:R-:W-:-:S05]  /*25c0*/  IMAD.X R49, RZ, RZ, UR13, P0 ;  /* 0x0000000dff317e24 */ /* 0x000fca00080e06ff */
[----:B------:R-:W2:Y:S04]  /*25d0*/  LDG.E.128.CONSTANT R8, desc[UR8][R48.64] ;  /* 0x0000000830087981 */ /* 0x000ea8000c1e9d00 */
[----:B------:R-:W3:Y:S04]  /*25e0*/  LDG.E.128.CONSTANT R12, desc[UR8][R48.64+0x10] ;  /* 0x00001008300c7981 */ /* 0x000ee8000c1e9d00 */
[----:B------:R-:W4:Y:S01]  /*25f0*/  LDG.E.128.CONSTANT R16, desc[UR8][R48.64+0x20] ;  /* 0x0000200830107981 */ /* 0x000f22000c1e9d00 */
[----:B------:R-:W-:Y:S01]  /*2600*/  LOP3.LUT R36, R7, 0x1, RZ, 0xc0, !PT ;  /* 0x0000000107247812 */ /* 0x000fe200078ec0ff */
[----:B------:R-:W-:Y:S01]  /*2610*/  IMAD.MOV.U32 R38, RZ, RZ, 0x20fd8164 ;  /* 0x20fd8164ff267424 */ /* 0x000fe200078e00ff */
[----:B------:R-:W-:Y:S01]  /*2620*/  BSSY.RECONVERGENT B1, `(.L_x_33) ;  /* 0x000002b000017945 */ /* 0x000fe20003800200 */
[----:B------:R-:W-:Y:S01]  /*2630*/  IMAD.MOV.U32 R39, RZ, RZ, 0x3da8ff83 ;  /* 0x3da8ff83ff277424 */ /* 0x000fe200078e00ff */
[----:B------:R-:W-:Y:S01]  /*2640*/  ISETP.NE.U32.AND P0, PT, R36, 0x1, PT ;  /* 0x000000012400780c */ /* 0x000fe20003f05070 */
[----:B------:R-:W-:-:S03]  /*2650*/  DMUL R36, R34, R34 ;  /* 0x0000002222247228 */ /* 0x000fc60000000000 */
[----:B------:R-:W-:Y:S02]  /*2660*/  FSEL R38, R38, -8.06006814911005101289e+34, !P0 ;  /* 0xf9785eba26267808 */ /* 0x000fe40004000000 */
[----:B------:R-:W-:-:S06]  /*2670*/  FSEL R39, -R39, 0.11223486810922622681, !P0 ;  /* 0x3de5db6527277808 */ /* 0x000fcc0004000100 */
        /* <DEDUP_REMOVED lines=13> */
[----:B------:R-:W-:-:S06]  /*2750*/  FSEL R11, R11, R9, !P0 ;  /* 0x000000090b0b7208 */ /* 0x000fcc0004000000 */
[----:B------:R-:W-:-:S08]  /*2760*/  DMUL R8, R66, R10 ;  /* 0x0000000a42087228 */ /* 0x000fd00000000000 */
[----:B------:R-:W-:Y:S01]  /*2770*/  DFMA R10, R10, R8, R22 ;  /* 0x000000080a0a722b */ /* 0x000fe20000000016 */
[----:B------:R-:W-:-:S05]  /*2780*/  IMAD.MOV.U32 R8, RZ, RZ, 0x1 ;  /* 0x00000001ff087424 */ /* 0x000fca00078e00ff */
[----:B------:R-:W0:Y:S02]  /*2790*/  MUFU.RCP64H R9, R11 ;  /* 0x0000000b00097308 */ /* 0x000e240000001800 */
[----:B0-----:R-:W-:-:S08]  /*27a0*/  DFMA R12, -R10, R8, 1 ;  /* 0x3ff000000a0c742b */ /* 0x001fd00000000108 */
[----:B------:R-:W-:-:S08]  /*27b0*/  DFMA R12, R12, R12, R12 ;  /* 0x0000000c0c0c722b */ /* 0x000fd0000000000c */
[----:B------:R-:W-:Y:S02]  /*27c0*/  DFMA R8, R8, R12, R8 ;  /* 0x0000000c0808722b */ /* 0x000fe40000000008 */
[----:B------:R-:W-:-:S06]  /*27d0*/  DMUL R12, R26, R24 ;  /* 0x000000181a0c7228 */ /* 0x000fcc0000000000 */
[----:B------:R-:W-:-:S04]  /*27e0*/  DFMA R14, -R10, R8, 1 ;  /* 0x3ff000000a0e742b */ /* 0x000fc80000000108 */
[----:B------:R-:W-:-:S04]  /*27f0*/  FSETP.GEU.AND P2, PT, |R13|, 6.5827683646048100446e-37, PT ;  /* 0x036000000d00780b */ /* 0x000fc80003f4e200 */
        /* <DEDUP_REMOVED lines=12> */
[----:B------:R-:W-:-:S07]  /*28c0*/  IMAD.MOV.U32 R9, RZ, RZ, R7 ;  /* 0x000000ffff097224 */ /* 0x000fce00078e0007 */
.L_x_34:
[----:B------:R-:W-:Y:S05]  /*28d0*/  BSYNC.RECONVERGENT B1 ;  /* 0x0000000000017941 */ /* 0x000fea0003800200 */
.L_x_33:
[----:B------:R0:W-:Y:S01]  /*28e0*/  STL.64 [R6+-0x10], R8 ;  /* 0xfffff00806007387 */ /* 0x0001e20000100a00 */
        /* <DEDUP_REMOVED lines=8> */
[----:B0-----:R-:W-:Y:S01]  /*2970*/  DMUL R8, R20, UR6 ;  /* 0x0000000614087c28 */ /* 0x001fe20008000000 */
        /* <DEDUP_REMOVED lines=18> */
.L_x_38:
[----:B------:R-:W-:Y:S05]  /*2aa0*/  BSYNC.RECONVERGENT B4 ;  /* 0x0000000000047941 */ /* 0x000fea0003800200 */
.L_x_37:
[----:B------:R-:W-:-:S07]  /*2ab0*/  VIADD R7, R9, 0x1 ;  /* 0x0000000109077836 */ /* 0x000fce0000000000 */
.L_x_36:
[----:B------:R-:W-:Y:S05]  /*2ac0*/  BSYNC.RECONVERGENT B3 ;  /* 0x0000000000037941 */ /* 0x000fea0003800200 */
.L_x_35:
[----:B0-----:R-:W-:-:S05]  /*2ad0*/  IMAD.SHL.U32 R8, R7, 0x40, RZ ;  /* 0x0000004007087824 */ /* 0x001fca00078e00ff */
        /* <DEDUP_REMOVED lines=8> */
[----:B------:R-:W-:Y:S01]  /*2b60*/  DADD R32, R32, R58 ;  /* 0x0000000020207229 */ /* 0x000fe2000000003a */
[----:B------:R-:W-:Y:S01]  /*2b70*/  IMAD.MOV.U32 R39, RZ, RZ, 0x3da8ff83 ;  /* 0x3da8ff83ff277424 */ /* 0x000fe200078e00ff */
[----:B------:R-:W-:Y:S01]  /*2b80*/  ISETP.NE.U32.AND P0, PT, R36, 0x1, PT ;  /* 0x000000012400780c */ /* 0x000fe20003f05070 */
[----:B------:R-:W-:Y:S01]  /*2b90*/  DMUL R36, R34, R34 ;  /* 0x0000002222247228 */ /* 0x000fe20000000000 */
[----:B------:R-:W-:Y:S02]  /*2ba0*/  BSSY.RECONVERGENT B1, `(.L_x_39) ;  /* 0x0000028000017945 */ /* 0x000fe40003800200 */
[----:B------:R-:W-:-:S02]  /*2bb0*/  FSEL R38, R38, -8.06006814911005101289e+34, !P0 ;  /* 0xf9785eba26267808 */ /* 0x000fc40004000000 */
[----:B------:R-:W-:Y:S02]  /*2bc0*/  FSEL R39, -R39, 0.11223486810922622681, !P0 ;  /* 0x3de5db6527277808 */ /* 0x000fe40004000100 */
[----:B------:R-:W-:-:S04]  /*2bd0*/  FSETP.GEU.AND P2, PT, |R33|, 6.5827683646048100446e-37, PT ;  /* 0x036000002100780b */ /* 0x000fc80003f4e200 */
        /* <DEDUP_REMOVED lines=35> */
[----:B------:R-:W-:-:S07]  /*2e10*/  IMAD.MOV.U32 R9, RZ, RZ, R7 ;  /* 0x000000ffff097224 */ /* 0x000fce00078e0007 */
.L_x_40:
[----:B------:R-:W-:Y:S05]  /*2e20*/  BSYNC.RECONVERGENT B1 ;  /* 0x0000000000017941 */ /* 0x000fea0003800200 */
.L_x_39:
        /* <DEDUP_REMOVED lines=28> */
.L_x_44:
[----:B------:R-:W-:Y:S05]  /*2ff0*/  BSYNC.RECONVERGENT B4 ;  /* 0x0000000000047941 */ /* 0x000fea0003800200 */
.L_x_43:
[----:B------:R-:W-:-:S07]  /*3000*/  VIADD R7, R9, 0x1 ;  /* 0x0000000109077836 */ /* 0x000fce0000000000 */
.L_x_42:
[----:B------:R-:W-:Y:S05]  /*3010*/  BSYNC.RECONVERGENT B3 ;  /* 0x0000000000037941 */ /* 0x000fea0003800200 */
.L_x_41:
        /* <DEDUP_REMOVED lines=22> */
[----:B------:R-:W-:Y:S02]  /*3180*/  DFMA R8, R34, R8, 1 ;  /* 0x3ff000002208742b */ /* 0x000fe40000000008 */
[----:B------:R-:W-:-:S08]  /*3190*/  @!P1 DMUL R34, RZ, R20 ;  /* 0x00000014ff229228 */ /* 0x000fd00000000000 */
[----:B------:R-:W-:Y:S02]  /*31a0*/  FSEL R10, R8, R32, !P0 ;  /* 0x00000020080a7208 */ /* 0x000fe40004000000 */
[----:B------:R-:W-:Y:S02]  /*31b0*/  FSEL R11, R9, R33, !P0 ;  /* 0x00000021090b7208 */ /* 0x000fe40004000000 */
[----:B------:R-:W-:Y:S01]  /*31c0*/  LOP3.LUT P0, RZ, R7, 0x2, RZ, 0xc0, !PT ;  /* 0x0000000207ff7812 */ /* 0x000fe2000780c0ff */
[----:B------:R-:W-:-:S03]  /*31d0*/  @!P1 IMAD.MOV.U32 R7, RZ, RZ, RZ ;  /* 0x000000ffff079224 */ /* 0x000fc600078e00ff */
[----:B------:R-:W-:-:S10]  /*31e0*/  DADD R8, RZ, -R10 ;  /* 0x00000000ff087229 */ /* 0x000fd4000000080a */
[----:B------:R-:W-:Y:S02]  /*31f0*/  FSEL R32, R10, R8, !P0 ;  /* 0x000000080a207208 */ /* 0x000fe40004000000 */
[----:B------:R-:W-:-:S06]  /*3200*/  FSEL R33, R11, R9, !P0 ;  /* 0x000000090b217208 */ /* 0x000fcc0004000000 */
[----:B------:R-:W-:-:S08]  /*3210*/  DMUL R8, R66, R32 ;  /* 0x0000002042087228 */ /* 0x000fd00000000000 */
[----:B------:R-:W-:Y:S01]  /*3220*/  DFMA R32, R32, R8, R22 ;  /* 0x000000082020722b */ /* 0x000fe20000000016 */
[----:B------:R-:W-:Y:S10]  /*3230*/  @!P1 BRA `(.L_x_46) ;  /* 0x00000000005c9947 */ /* 0x000ff40003800000 */
[----:B------:R-:W-:Y:S01]  /*3240*/  UMOV UR6, 0x6dc9c883 ;  /* 0x6dc9c88300067882 */ /* 0x000fe20000000000 */
[----:B------:R-:W-:Y:S01]  /*3250*/  UMOV UR7, 0x3fe45f30 ;  /* 0x3fe45f3000077882 */ /* 0x000fe20000000000 */
[C---:B------:R-:W-:Y:S02]  /*3260*/  DSETP.GE.AND P0, PT, |R20|.reuse, 2.14748364800000000000e+09, PT ;  /* 0x41e000001400742a */ /* 0x040fe40003f06200 */
[----:B------:R-:W-:Y:S01]  /*3270*/  DMUL R8, R20, UR6 ;  /* 0x0000000614087c28 */ /* 0x000fe20008000000 */
[----:B------:R-:W-:Y:S01]  /*3280*/  UMOV UR6, 0x54442d18 ;  /* 0x54442d1800067882 */ /* 0x000fe20000000000 */
[----:B------:R-:W-:-:S04]  /*3290*/  UMOV UR7, 0x3ff921fb ;  /* 0x3ff921fb00077882 */ /* 0x000fc80000000000 */
        /* <DEDUP_REMOVED lines=17> */
.L_x_46:
[----:B------:R-:W-:Y:S05]  /*33b0*/  BSYNC.RECONVERGENT B3 ;  /* 0x0000000000037941 */ /* 0x000fea0003800200 */
.L_x_45:
[----:B------:R-:W-:-:S05]  /*33c0*/  IMAD.SHL.U32 R8, R7, 0x40, RZ ;  /* 0x0000004007087824 */ /* 0x000fca00078e00ff */
[----:B------:R-:W-:-:S04]  /*33d0*/  LOP3.LUT R8, R8, 0x40, RZ, 0xc0, !PT ;  /* 0x0000004008087812 */ /* 0x000fc800078ec0ff */
[----:B------:R-:W-:-:S05]  /*33e0*/  IADD3 R48, P0, PT, R8, UR12, RZ ;  /* 0x0000000c08307c10 */ /* 0x000fca000ff1e0ff */
[----:B------:R-:W-:-:S05]  /*33f0*/  IMAD.X R49, RZ, RZ, UR13, P0 ;  /* 0x0000000dff317e24 */ /* 0x000fca00080e06ff */
[----:B------:R-:W2:Y:S04]  /*3400*/  LDG.E.128.CONSTANT R8, desc[UR8][R48.64] ;  /* 0x0000000830087981 */ /* 0x000ea8000c1e9d00 */
[----:B------:R-:W3:Y:S04]  /*3410*/  LDG.E.128.CONSTANT R12, desc[UR8][R48.64+0x10] ;  /* 0x00001008300c7981 */ /* 0x000ee8000c1e9d00 */
[----:B------:R0:W4:Y:S01]  /*3420*/  LDG.E.128.CONSTANT R16, desc[UR8][R48.64+0x20] ;  /* 0x0000200830107981 */ /* 0x000122000c1e9d00 */
[----:B------:R-:W-:Y:S01]  /*3430*/  LOP3.LUT R36, R7, 0x1, RZ, 0xc0, !PT ;  /* 0x0000000107247812 */ /* 0x000fe200078ec0ff */
[----:B------:R-:W-:Y:S01]  /*3440*/  IMAD.MOV.U32 R38, RZ, RZ, 0x20fd8164 ;  /* 0x20fd8164ff267424 */ /* 0x000fe200078e00ff */
[----:B------:R-:W-:Y:S01]  /*3450*/  BSSY.RECONVERGENT B3, `(.L_x_47) ;  /* 0x000002f000037945 */ /* 0x000fe20003800200 */
[----:B------:R-:W-:Y:S01]  /*3460*/  IMAD.MOV.U32 R39, RZ, RZ, 0x3da8ff83 ;  /* 0x3da8ff83ff277424 */ /* 0x000fe200078e00ff */
[----:B------:R-:W-:Y:S01]  /*3470*/  ISETP.NE.U32.AND P0, PT, R36, 0x1, PT ;  /* 0x000000012400780c */ /* 0x000fe20003f05070 */
[----:B------:R-:W-:-:S02]  /*3480*/  DMUL R36, R34, R34 ;  /* 0x0000002222247228 */ /* 0x000fc40000000000 */
[----:B------:R-:W-:Y:S01]  /*3490*/  DFMA R30, R30, R62, -R52 ;  /* 0x0000003e1e1e722b */ /* 0x000fe20000000834 */
[----:B------:R-:W-:Y:S01]  /*34a0*/  FSEL R38, R38, -8.06006814911005101289e+34, !P0 ;  /* 0xf9785eba26267808 */ /* 0x000fe20004000000 */
[----:B0-----:R-:W-:Y:S01]  /*34b0*/  @!P1 DMUL R48, RZ, R20 ;  /* 0x00000014ff309228 */ /* 0x001fe20000000000 */
        /* <DEDUP_REMOVED lines=12> */
[----:B------:R-:W-:-:S03]  /*3580*/  @!P1 IMAD.MOV.U32 R7, RZ, RZ, RZ ;  /* 0x000000ffff079224 */ /* 0x000fc600078e00ff */
[----:B------:R-:W-:-:S10]  /*3590*/  DADD R8, RZ, -R10 ;  /* 0x00000000ff087229 */ /* 0x000fd4000000080a */
[----:B------:R-:W-:Y:S02]  /*35a0*/  FSEL R34, R10, R8, !P0 ;  /* 0x000000080a227208 */ /* 0x000fe40004000000 */
[----:B------:R-:W-:Y:S01]  /*35b0*/  FSEL R35, R11, R9, !P0 ;  /* 0x000000090b237208 */ /* 0x000fe20004000000 */
[----:B------:R-:W-:Y:S06]  /*35c0*/  @!P1 BRA `(.L_x_48) ;  /* 0x00000000005c9947 */ /* 0x000fec0003800000 */
        /* <DEDUP_REMOVED lines=23> */
.L_x_48:
[----:B------:R-:W-:Y:S05]  /*3740*/  BSYNC.RECONVERGENT B3 ;  /* 0x0000000000037941 */ /* 0x000fea0003800200 */
.L_x_47:
        /* <DEDUP_REMOVED lines=9> */
[----:B------:R-:W-:Y:S01]  /*37e0*/  DMUL R38, R48, R48 ;  /* 0x0000003030267228 */ /* 0x000fe20000000000 */
[----:B------:R-:W-:Y:S01]  /*37f0*/  UMOV UR6, UR5 ;  /* 0x0000000500067c82 */ /* 0x000fe20008000000 */
[----:B------:R-:W-:Y:S01]  /*3800*/  ISETP.NE.U32.AND P0, PT, R36, 0x1, PT ;  /* 0x000000012400780c */ /* 0x000fe20003f05070 */
[----:B------:R-:W-:Y:S01]  /*3810*/  IMAD.MOV.U32 R36, RZ, RZ, 0x20fd8164 ;  /* 0x20fd8164ff247424 */ /* 0x000fe200078e00ff */
[----:B------:R-:W-:Y:S02]  /*3820*/  BSSY.RECONVERGENT B1, `(.L_x_49) ;  /* 0x000002e000017945 */ /* 0x000fe40003800200 */
[----:B------:R-:W-:-:S02]  /*3830*/  FSEL R37, -R37, 0.11223486810922622681, !P0 ;  /* 0x3de5db6525257808 */ /* 0x000fc40004000100 */
[----:B------:R-:W-:-:S06]  /*3840*/  FSEL R36, R36, -8.06006814911005101289e+34, !P0 ;  /* 0xf9785eba24247808 */ /* 0x000fcc0004000000 */
[----:B--2---:R-:W-:-:S08]  /*3850*/  DFMA R8, R38, R36, R8 ;  /* 0x000000242608722b */ /* 0x004fd00000000008 */
[----:B------:R-:W-:-:S08]  /*3860*/  DFMA R8, R38, R8, R10 ;  /* 0x000000082608722b */ /* 0x000fd0000000000a */
[----:B---3--:R-:W-:Y:S01]  /*3870*/  DFMA R8, R38, R8, R12 ;  /* 0x000000082608722b */ /* 0x008fe2000000000c */
[----:B------:R-:W-:-:S07]  /*3880*/  IMAD.U32 R12, RZ, RZ, UR6 ;  /* 0x00000006ff0c7e24 */ /* 0x000fce000f8e00ff */
        /* <DEDUP_REMOVED lines=10> */
[----:B------:R-:W-:-:S05]  /*3930*/  FSEL R9, R11, R9, !P0 ;  /* 0x000000090b097208 */ /* 0x000fca0004000000 */
[----:B------:R-:W-:Y:S01]  /*3940*/  IMAD.MOV.U32 R7, RZ, RZ, R9 ;  /* 0x000000ffff077224 */ /* 0x000fe200078e0009 */
[----:B------:R-:W-:-:S06]  /*3950*/  DSETP.MAX.AND P0, P2, R8, UR4, PT ;  /* 0x0000000408007e2a */ /* 0x000fcc000ba0f000 */
[----:B------:R-:W-:Y:S01]  /*3960*/  FSEL R11, R7, UR6, P0 ;  /* 0x00000006070b7c08 */ /* 0x000fe20008000000 */
[----:B------:R-:W-:Y:S02]  /*3970*/  UMOV UR6, UR4 ;  /* 0x0000000400067c82 */ /* 0x000fe40008000000 */
[----:B------:R-:W-:Y:S01]  /*3980*/  SEL R10, R8, UR6, P0 ;  /* 0x00000006080a7c07 */ /* 0x000fe20008000000 */
[----:B------:R-:W-:-:S04]  /*3990*/  IMAD.MOV.U32 R8, RZ, RZ, 0x1 ;  /* 0x00000001ff087424 */ /* 0x000fc800078e00ff */
[----:B------:R-:W-:Y:S02]  /*39a0*/  @P2 LOP3.LUT R11, R12, 0x80000, RZ, 0xfc, !PT ;  /* 0x000800000c0b2812 */ /* 0x000fe400078efcff */
[----:B------:R-:W-:Y:S02]  /*39b0*/  FSETP.GEU.AND P2, PT, |R61|, 6.5827683646048100446e-37, PT ;  /* 0x036000003d00780b */ /* 0x000fe40003f4e200 */
[----:B------:R-:W0:Y:S02]  /*39c0*/  MUFU.RCP64H R9, R11 ;  /* 0x0000000b00097308 */ /* 0x000e240000001800 */
[----:B------:R-:W-:Y:S02]  /*39d0*/  DMUL R18, R46, R10 ;  /* 0x0000000a2e127228 */ /* 0x000fe40000000000 */
        /* <DEDUP_REMOVED lines=18> */
.L_x_50:
[----:B------:R-:W-:Y:S05]  /*3b00*/  BSYNC.RECONVERGENT B1 ;  /* 0x0000000000017941 */ /* 0x000fea0003800200 */
.L_x_49:
[----:B------:R-:W-:Y:S01]  /*3b10*/  DSETP.MAX.AND P0, P2, R34, UR4, PT ;  /* 0x0000000422007e2a */ /* 0x000fe2000ba0f000 */
[----:B------:R-:W-:Y:S01]  /*3b20*/  UMOV UR6, UR5 ;  /* 0x0000000500067c82 */ /* 0x000fe20008000000 */
[----:B------:R-:W-:Y:S01]  /*3b30*/  IMAD.MOV.U32 R7, RZ, RZ, R35 ;  /* 0x000000ffff077224 */ /* 0x000fe200078e0023 */
[----:B------:R-:W-:Y:S01]  /*3b40*/  BSSY.RECONVERGENT B1, `(.L_x_51) ;  /* 0x000001c000017945 */ /* 0x000fe20003800200 */
[----:B------:R-:W-:-:S03]  /*3b50*/  IMAD.U32 R12, RZ, RZ, UR6 ;  /* 0x00000006ff0c7e24 */ /* 0x000fc6000f8e00ff */
[----:B------:R-:W-:Y:S01]  /*3b60*/  FSEL R11, R7, UR6, P0 ;  /* 0x00000006070b7c08 */ /* 0x000fe20008000000 */
[----:B------:R-:W-:Y:S02]  /*3b70*/  UMOV UR6, UR4 ;  /* 0x0000000400067c82 */ /* 0x000fe40008000000 */
[----:B------:R-:W-:-:S04]  /*3b80*/  SEL R10, R34, UR6, P0 ;  /* 0x00000006220a7c07 */ /* 0x000fc80008000000 */
[----:B------:R-:W-:Y:S01]  /*3b90*/  @P2 LOP3.LUT R11, R12, 0x80000, RZ, 0xfc, !PT ;  /* 0x000800000c0b2812 */ /* 0x000fe200078efcff */
[----:B------:R-:W-:-:S03]  /*3ba0*/  IMAD.MOV.U32 R12, RZ, RZ, 0x1 ;  /* 0x00000001ff0c7424 */ /* 0x000fc600078e00ff */
[----:B------:R-:W0:Y:S03]  /*3bb0*/  MUFU.RCP64H R13, R11 ;  /* 0x0000000b000d7308 */ /* 0x000e260000001800 */
[----:B0-----:R-:W-:-:S08]  /*3bc0*/  DFMA R14, -R10, R12, 1 ;  /* 0x3ff000000a0e742b */ /* 0x001fd0000000010c */
[----:B------:R-:W-:-:S08]  /*3bd0*/  DFMA R14, R14, R14, R14 ;  /* 0x0000000e0e0e722b */ /* 0x000fd0000000000e */
[----:B------:R-:W-:Y:S02]  /*3be0*/  DFMA R14, R12, R14, R12 ;  /* 0x0000000e0c0e722b */ /* 0x000fe4000000000c */
[----:B------:R-:W-:-:S06]  /*3bf0*/  DADD R12, R18, -R8 ;  /* 0x00000000120c7229 */ /* 0x000fcc0000000808 */
        /* <DEDUP_REMOVED lines=16> */
.L_x_52:
[----:B------:R-:W-:Y:S05]  /*3d00*/  BSYNC.RECONVERGENT B1 ;  /* 0x0000000000017941 */ /* 0x000fea0003800200 */
.L_x_51:
[----:B------:R-:W0:Y:S01]  /*3d10*/  MUFU.RCP64H R9, R25 ;  /* 0x0000001900097308 */ /* 0x000e220000001800 */
[----:B------:R-:W-:Y:S01]  /*3d20*/  IMAD.MOV.U32 R8, RZ, RZ, 0x1 ;  /* 0x00000001ff087424 */ /* 0x000fe200078e00ff */
[----:B------:R-:W-:Y:S01]  /*3d30*/  DMUL R12, R30, UR10 ;  /* 0x0000000a1e0c7c28 */ /* 0x000fe20008000000 */
[----:B------:R-:W-:Y:S09]  /*3d40*/  BSSY.RECONVERGENT B1, `(.L_x_53) ;  /* 0x0000013000017945 */ /* 0x000ff20003800200 */
[----:B------:R-:W-:Y:S01]  /*3d50*/  FSETP.GEU.AND P2, PT, |R13|, 6.5827683646048100446e-37, PT ;  /* 0x036000000d00780b */ /* 0x000fe20003f4e200 */
        /* <DEDUP_REMOVED lines=17> */
.L_x_54:
[----:B------:R-:W-:Y:S05]  /*3e70*/  BSYNC.RECONVERGENT B1 ;  /* 0x0000000000017941 */ /* 0x000fea0003800200 */
.L_x_53:
[----:B------:R-:W0:Y:S01]  /*3e80*/  MUFU.RCP64H R11, R33 ;  /* 0x00000021000b7308 */ /* 0x000e220000001800 */
[----:B------:R-:W-:Y:S01]  /*3e90*/  IMAD.MOV.U32 R10, RZ, RZ, 0x1 ;  /* 0x00000001ff0a7424 */ /* 0x000fe200078e00ff */
[----:B------:R-:W-:Y:S01]  /*3ea0*/  DADD R18, R8, -R18 ;  /* 0x0000000008127229 */ /* 0x000fe20000000812 */
        /* <DEDUP_REMOVED lines=20> */
.L_x_56:
[----:B------:R-:W-:Y:S05]  /*3ff0*/  BSYNC.RECONVERGENT B1 ;  /* 0x0000000000017941 */ /* 0x000fea0003800200 */
.L_x_55:
[----:B------:R0:W-:Y:S01]  /*4000*/  STL.64 [R6], R8 ;  /* 0x0000000806007387 */ /* 0x0001e20000100a00 */
        /* <DEDUP_REMOVED lines=27> */
.L_x_60:
[----:B------:R-:W-:Y:S05]  /*41c0*/  BSYNC.RECONVERGENT B4 ;  /* 0x0000000000047941 */ /* 0x000fea0003800200 */
.L_x_59:
[----:B------:R-:W-:-:S07]  /*41d0*/  VIADD R7, R9, 0x1 ;  /* 0x0000000109077836 */ /* 0x000fce0000000000 */
.L_x_58:
[----:B------:R-:W-:Y:S05]  /*41e0*/  BSYNC.RECONVERGENT B3 ;  /* 0x0000000000037941 */ /* 0x000fea0003800200 */
.L_x_57:
        /* <DEDUP_REMOVED lines=8> */
[----:B------:R-:W-:Y:S01]  /*4270*/  DMUL R36, R34, R34 ;  /* 0x0000002222247228 */ /* 0x000fe20000000000 */
[----:B------:R-:W-:Y:S01]  /*4280*/  IMAD.MOV.U32 R38, RZ, RZ, 0x1 ;  /* 0x00000001ff267424 */ /* 0x000fe200078e00ff */
[----:B------:R-:W-:Y:S01]  /*4290*/  BSSY.RECONVERGENT B1, `(.L_x_61) ;  /* 0x0000030000017945 */ /* 0x000fe20003800200 */
[----:B------:R-:W-:Y:S01]  /*42a0*/  ISETP.NE.U32.AND P0, PT, R32, 0x1, PT ;  /* 0x000000012000780c */ /* 0x000fe20003f05070 */
[----:B------:R-:W-:Y:S01]  /*42b0*/  DADD R32, R24, R24 ;  /* 0x0000000018207229 */ /* 0x000fe20000000018 */
[----:B------:R-:W-:-:S02]  /*42c0*/  IMAD.MOV.U32 R24, RZ, RZ, 0x20fd8164 ;  /* 0x20fd8164ff187424 */ /* 0x000fc400078e00ff */
[----:B------:R-:W-:-:S03]  /*42d0*/  IMAD.MOV.U32 R25, RZ, RZ, 0x3da8ff83 ;  /* 0x3da8ff83ff197424 */ /* 0x000fc600078e00ff */
[----:B------:R-:W0:Y:S01]  /*42e0*/  MUFU.RCP64H R39, R33 ;  /* 0x0000002100277308 */ /* 0x000e220000001800 */
[----:B------:R-:W-:Y:S02]  /*42f0*/  FSEL R24, R24, -8.06006814911005101289e+34, !P0 ;  /* 0xf9785eba18187808 */ /* 0x000fe40004000000 */
[----:B------:R-:W-:-:S06]  /*4300*/  FSEL R25, -R25, 0.11223486810922622681, !P0 ;  /* 0x3de5db6519197808 */ /* 0x000fcc0004000100 */
[----:B--2---:R-:W-:Y:S02]  /*4310*/  DFMA R8, R36, R24, R8 ;  /* 0x000000182408722b */ /* 0x004fe40000000008 */
[----:B------:R-:W-:Y:S02]  /*4320*/  DADD R24, R28, R28 ;  /* 0x000000001c187229 */ /* 0x000fe4000000001c */
[----:B------:R-:W-:-:S04]  /*4330*/  DMUL R28, R54, R28 ;  /* 0x0000001c361c7228 */ /* 0x000fc80000000000 */
[----:B------:R-:W-:Y:S02]  /*4340*/  DFMA R10, R36, R8, R10 ;  /* 0x00000008240a722b */ /* 0x000fe4000000000a */
[----:B0-----:R-:W-:Y:S02]  /*4350*/  DFMA R8, -R32, R38, 1 ;  /* 0x3ff000002008742b */ /* 0x001fe40000000126 */
[----:B------:R-:W-:-:S04]  /*4360*/  DADD R24, -R64, R24 ;  /* 0x0000000040187229 */ /* 0x000fc80000000118 */
[----:B---3--:R-:W-:Y:S02]  /*4370*/  DFMA R12, R36, R10, R12 ;  /* 0x0000000a240c722b */ /* 0x008fe4000000000c */
[----:B------:R-:W-:-:S06]  /*4380*/  DFMA R8, R8, R8, R8 ;  /* 0x000000080808722b */ /* 0x000fcc0000000008 */
[----:B------:R-:W-:Y:S02]  /*4390*/  DFMA R14, R36, R12, R14 ;  /* 0x0000000c240e722b */ /* 0x000fe4000000000e */
[----:B------:R-:W-:Y:S02]  /*43a0*/  DFMA R8, R38, R8, R38 ;  /* 0x000000082608722b */ /* 0x000fe40000000026 */
[----:B------:R-:W-:-:S04]  /*43b0*/  DADD R12, R30, R30 ;  /* 0x000000001e0c7229 */ /* 0x000fc8000000001e */
[----:B----4-:R-:W-:Y:S02]  /*43c0*/  DFMA R14, R36, R14, R16 ;  /* 0x0000000e240e722b */ /* 0x010fe40000000010 */
[----:B------:R-:W-:Y:S02]  /*43d0*/  DMUL R16, R24, R40 ;  /* 0x0000002818107228 */ /* 0x000fe40000000000 */
[----:B------:R-:W-:-:S04]  /*43e0*/  DFMA R10, -R32, R8, 1 ;  /* 0x3ff00000200a742b */ /* 0x000fc80000000108 */
[----:B------:R-:W-:Y:S02]  /*43f0*/  DFMA R14, R36, R14, R18 ;  /* 0x0000000e240e722b */ /* 0x000fe40000000012 */
[----:B------:R-:W-:Y:S02]  /*4400*/  DFMA R12, R28, R12, -R16 ;  /* 0x0000000c1c0c722b */ /* 0x000fe40000000810 */
[----:B------:R-:W-:-:S04]  /*4410*/  DFMA R8, R8, R10, R8 ;  /* 0x0000000a0808722b */ /* 0x000fc80000000008 */
[----:B------:R-:W-:Y:S02]  /*4420*/  DFMA R34, R14, R34, R34 ;  /* 0x000000220e22722b */ /* 0x000fe40000000022 */
[----:B------:R-:W-:Y:S02]  /*4430*/  DFMA R14, R36, R14, 1 ;  /* 0x3ff00000240e742b */ /* 0x000fe4000000000e */
[----:B------:R-:W-:Y:S01]  /*4440*/  DMUL R16, R12, R8 ;  /* 0x000000080c107228 */ /* 0x000fe20000000000 */
[----:B------:R-:W-:-:S07]  /*4450*/  FSETP.GEU.AND P2, PT, |R13|, 6.5827683646048100446e-37, PT ;  /* 0x036000000d00780b */ /* 0x000fce0003f4e200 */
[----:B------:R-:W-:Y:S02]  /*4460*/  FSEL R18, R14, R34, !P0 ;  /* 0x000000220e127208 */ /* 0x000fe40004000000 */
[----:B------:R-:W-:Y:S01]  /*4470*/  FSEL R19, R15, R35, !P0 ;  /* 0x000000230f137208 */ /* 0x000fe20004000000 */
[----:B------:R-:W-:Y:S01]  /*4480*/  DFMA R14, -R32, R16, R12 ;  /* 0x00000010200e722b */ /* 0x000fe2000000010c */
[----:B------:R-:W-:-:S04]  /*4490*/  LOP3.LUT P0, RZ, R7, 0x2, RZ, 0xc0, !PT ;  /* 0x0000000207ff7812 */ /* 0x000fc8000780c0ff */
[----:B------:R-:W-:-:S03]  /*44a0*/  DADD R10, RZ, -R18 ;  /* 0x00000000ff0a7229 */ /* 0x000fc60000000812 */
[----:B------:R-:W-:-:S07]  /*44b0*/  DFMA R8, R8, R14, R16 ;  /* 0x0000000e0808722b */ /* 0x000fce0000000010 */
[----:B------:R-:W-:Y:S02]  /*44c0*/  FSEL R18, R18, R10, !P0 ;  /* 0x0000000a12127208 */ /* 0x000fe40004000000 */
[----:B------:R-:W-:Y:S01]  /*44d0*/  FSEL R19, R19, R11, !P0 ;  /* 0x0000000b13137208 */ /* 0x000fe20004000000 */
[----:B------:R-:W-:-:S05]  /*44e0*/  FFMA R7, RZ, R33, R9 ;  /* 0x00000021ff077223 */ /* 0x000fca0000000009 */
[----:B------:R-:W-:Y:S01]  /*44f0*/  FSETP.GT.AND P0, PT, |R7|, 1.469367938527859385e-39, PT ;  /* 0x001000000700780b */ /* 0x000fe20003f04200 */
[----:B------:R-:W-:-:S08]  /*4500*/  DMUL R10, R66, R18 ;  /* 0x00000012420a7228 */ /* 0x000fd00000000000 */
[----:B------:R-:W-:-:S04]  /*4510*/  DFMA R18, R18, R10, R22 ;  /* 0x0000000a1212722b */ /* 0x000fc80000000016 */
[----:B------:R-:W-:Y:S07]  /*4520*/  @P0 BRA P2, `(.L_x_62) ;  /* 0x0000000000180947 */ /* 0x000fee0001000000 */
[----:B------:R-:W-:Y:S01]  /*4530*/  IMAD.MOV.U32 R7, RZ, RZ, R13 ;  /* 0x000000ffff077224 */ /* 0x000fe200078e000d */
[----:B------:R-:W-:Y:S01]  /*4540*/  MOV R10, 0x4580 ;  /* 0x00004580000a7802 */ /* 0x000fe20000000f00 */
[----:B------:R-:W-:Y:S02]  /*4550*/  IMAD.MOV.U32 R8, RZ, RZ, R32 ;  /* 0x000000ffff087224 */ /* 0x000fe400078e0020 */
[----:B------:R-:W-:-:S07]  /*4560*/  IMAD.MOV.U32 R9, RZ, RZ, R33 ;  /* 0x000000ffff097224 */ /* 0x000fce00078e0021 */
[----:B------:R-:W-:Y:S05]  /*4570*/  CALL.REL.NOINC `($__internal_0_$__cuda_sm20_div_rn_f64_full) ;  /* 0x0000001800487944 */ /* 0x000fea0003c00000 */
[----:B------:R-:W-:-:S07]  /*4580*/  IMAD.MOV.U32 R9, RZ, RZ, R7 ;  /* 0x000000ffff097224 */ /* 0x000fce00078e0007 */
.L_x_62:
[----:B------:R-:W-:Y:S05]  /*4590*/  BSYNC.RECONVERGENT B1 ;  /* 0x0000000000017941 */ /* 0x000fea0003800200 */
.L_x_61:
[----:B------:R-:W0:Y:S01]  /*45a0*/  MUFU.RCP64H R11, R19 ;  /* 0x00000013000b7308 */ /* 0x000e220000001800 */
[----:B------:R-:W-:Y:S01]  /*45b0*/  IMAD.MOV.U32 R10, RZ, RZ, 0x1 ;  /* 0x00000001ff0a7424 */ /* 0x000fe200078e00ff */
[C---:B------:R-:W-:Y:S01]  /*45c0*/  DMUL R24, R26.reuse, R24 ;  /* 0x000000181a187228 */ /* 0x040fe20000000000 */
[----:B------:R-:W-:Y:S07]  /*45d0*/  BSSY.RECONVERGENT B1, `(.L_x_63) ;  /* 0x0000015000017945 */ /* 0x000fee0003800200 */
[----:B------:R-:W-:-:S02]  /*45e0*/  DFMA R24, -R26, R24, R8 ;  /* 0x000000181a18722b */ /* 0x000fc40000000108 */
[----:B0-----:R-:W-:-:S08]  /*45f0*/  DFMA R12, -R18, R10, 1 ;  /* 0x3ff00000120c742b */ /* 0x001fd0000000010a */
[----:B------:R-:W-:Y:S01]  /*4600*/  FSETP.GEU.AND P2, PT, |R25|, 6.5827683646048100446e-37, PT ;  /* 0x036000001900780b */ /* 0x000fe20003f4e200 */
        /* <DEDUP_REMOVED lines=17> */
.L_x_64:
[----:B------:R-:W-:Y:S05]  /*4720*/  BSYNC.RECONVERGENT B1 ;  /* 0x0000000000017941 */ /* 0x000fea0003800200 */
.L_x_63:
[----:B------:R0:W-:Y:S01]  /*4730*/  STL.64 [R6+0x8], R8 ;  /* 0x0000080806007387 */ /* 0x0001e20000100a00 */
        /* <DEDUP_REMOVED lines=27> */
.L_x_68:
[----:B------:R-:W-:Y:S05]  /*48f0*/  BSYNC.RECONVERGENT B4 ;  /* 0x0000000000047941 */ /* 0x000fea0003800200 */
.L_x_67:
[----:B------:R-:W-:-:S07]  /*4900*/  VIADD R7, R9, 0x1 ;  /* 0x0000000109077836 */ /* 0x000fce0000000000 */
.L_x_66:
[----:B------:R-:W-:Y:S05]  /*4910*/  BSYNC.RECONVERGENT B3 ;  /* 0x0000000000037941 */ /* 0x000fea0003800200 */
.L_x_65:
        /* <DEDUP_REMOVED lines=9> */
[----:B------:R-:W-:Y:S01]  /*49b0*/  DSETP.NEU.AND P1, PT, |R20|, +INF , PT ;  /* 0x7ff000001400742a */ /* 0x000fe20003f2d200 */
[----:B------:R-:W-:Y:S01]  /*49c0*/  IMAD.MOV.U32 R31, RZ, RZ, 0x3da8ff83 ;  /* 0x3da8ff83ff1f7424 */ /* 0x000fe200078e00ff */
[----:B------:R-:W-:Y:S01]  /*49d0*/  ISETP.NE.U32.AND P0, PT, R26, 0x1, PT ;  /* 0x000000011a00780c */ /* 0x000fe20003f05070 */
[----:B------:R-:W-:Y:S01]  /*49e0*/  DMUL R26, R24, R24 ;  /* 0x00000018181a7228 */ /* 0x000fe20000000000 */
[----:B------:R-:W-:Y:S02]  /*49f0*/  BSSY.RECONVERGENT B3, `(.L_x_69) ;  /* 0x000002d000037945 */ /* 0x000fe40003800200 */
[----:B------:R-:W-:-:S02]  /*4a00*/  FSEL R30, R30, -8.06006814911005101289e+34, !P0 ;  /* 0xf9785eba1e1e7808 */ /* 0x000fc40004000000 */
        /* <DEDUP_REMOVED lines=10> */
[----:B------:R-:W-:Y:S01]  /*4ab0*/  FSEL R11, R9, R25, !P0 ;  /* 0x00000019090b7208 */ /* 0x000fe20004000000 */
[----:B------:R-:W-:Y:S01]  /*4ac0*/  @!P1 DMUL R24, RZ, R20 ;  /* 0x00000014ff189228 */ /* 0x000fe20000000000 */
        /* <DEDUP_REMOVED lines=31> */
.L_x_70:
[----:B------:R-:W-:Y:S05]  /*4cc0*/  BSYNC.RECONVERGENT B3 ;  /* 0x0000000000037941 */ /* 0x000fea0003800200 */
.L_x_69:
        /* <DEDUP_REMOVED lines=56> */
.L_x_74:
[----:B------:R-:W-:Y:S05]  /*5050*/  BSYNC.RECONVERGENT B4 ;  /* 0x0000000000047941 */ /* 0x000fea0003800200 */
.L_x_73:
[----:B------:R-:W-:-:S07]  /*5060*/  VIADD R7, R9, 0x1 ;  /* 0x0000000109077836 */ /* 0x000fce0000000000 */
.L_x_72:
[----:B------:R-:W-:Y:S05]  /*5070*/  BSYNC.RECONVERGENT B3 ;  /* 0x0000000000037941 */ /* 0x000fea0003800200 */
.L_x_71:
[----:B------:R-:W-:-:S05]  /*5080*/  IMAD.SHL.U32 R8, R7, 0x40, RZ ;  /* 0x0000004007087824 */ /* 0x000fca00078e00ff */
[----:B------:R-:W-:-:S04]  /*5090*/  LOP3.LUT R8, R8, 0x40, RZ, 0xc0, !PT ;  /* 0x0000004008087812 */ /* 0x000fc800078ec0ff */
[----:B------:R-:W-:-:S05]  /*50a0*/  IADD3 R26, P0, PT, R8, UR12, RZ ;  /* 0x0000000c081a7c10 */ /* 0x000fca000ff1e0ff */
[----:B------:R-:W-:-:S05]  /*50b0*/  IMAD.X R27, RZ, RZ, UR13, P0 ;  /* 0x0000000dff1b7e24 */ /* 0x000fca00080e06ff */
[----:B------:R-:W2:Y:S04]  /*50c0*/  LDG.E.128.CONSTANT R8, desc[UR8][R26.64] ;  /* 0x000000081a087981 */ /* 0x000ea8000c1e9d00 */
[----:B------:R-:W3:Y:S04]  /*50d0*/  LDG.E.128.CONSTANT R12, desc[UR8][R26.64+0x10] ;  /* 0x000010081a0c7981 */ /* 0x000ee8000c1e9d00 */
[----:B------:R0:W4:Y:S01]  /*50e0*/  LDG.E.128.CONSTANT R16, desc[UR8][R26.64+0x20] ;  /* 0x000020081a107981 */ /* 0x000122000c1e9d00 */
[----:B------:R-:W-:Y:S01]  /*50f0*/  DSETP.MAX.AND P0, P1, R24, UR4, PT ;  /* 0x0000000418007e2a */ /* 0x000fe2000b90f000 */
[----:B------:R-:W-:Y:S01]  /*5100*/  UMOV UR6, UR5 ;  /* 0x0000000500067c82 */ /* 0x000fe20008000000 */
[----:B------:R-:W-:Y:S01]  /*5110*/  IMAD.MOV.U32 R30, RZ, RZ, R25 ;  /* 0x000000ffff1e7224 */ /* 0x000fe200078e0019 */
[----:B------:R-:W-:Y:S01]  /*5120*/  FSETP.GEU.AND P3, PT, |R61|, 6.5827683646048100446e-37, PT ;  /* 0x036000003d00780b */ /* 0x000fe20003f6e200 */
[----:B------:R-:W-:Y:S01]  /*5130*/  IMAD.U32 R32, RZ, RZ, UR6 ;  /* 0x00000006ff207e24 */ /* 0x000fe2000f8e00ff */
[----:B------:R-:W-:Y:S01]  /*5140*/  BSSY.RECONVERGENT B1, `(.L_x_75) ;  /* 0x0000031000017945 */ /* 0x000fe20003800200 */
[----:B------:R-:W-:Y:S01]  /*5150*/  IMAD.MOV.U32 R34, RZ, RZ, 0x20fd8164 ;  /* 0x20fd8164ff227424 */ /* 0x000fe200078e00ff */
[----:B------:R-:W-:Y:S01]  /*5160*/  FSEL R31, R30, UR6, P0 ;  /* 0x000000061e1f7c08 */ /* 0x000fe20008000000 */
[----:B------:R-:W-:Y:S01]  /*5170*/  UMOV UR6, UR4 ;  /* 0x0000000400067c82 */ /* 0x000fe20008000000 */
[----:B------:R-:W-:Y:S01]  /*5180*/  IMAD.MOV.U32 R30, RZ, RZ, 0x3da8ff83 ;  /* 0x3da8ff83ff1e7424 */ /* 0x000fe200078e00ff */
[----:B------:R-:W-:-:S04]  /*5190*/  SEL R24, R24, UR6, P0 ;  /* 0x0000000618187c07 */ /* 0x000fc80008000000 */
[----:B------:R-:W-:Y:S01]  /*51a0*/  @P1 LOP3.LUT R31, R32, 0x80000, RZ, 0xfc, !PT ;  /* 0x00080000201f1812 */ /* 0x000fe200078efcff */
[----:B------:R-:W-:-:S04]  /*51b0*/  DSETP.NEU.AND P1, PT, |R20|, +INF , PT ;  /* 0x7ff000001400742a */ /* 0x000fc80003f2d200 */
[----:B------:R-:W-:-:S06]  /*51c0*/  IMAD.MOV.U32 R25, RZ, RZ, R31 ;  /* 0x000000ffff197224 */ /* 0x000fcc00078e001f */
[----:B0-----:R-:W-:Y:S01]  /*51d0*/  DMUL R26, R24, R24 ;  /* 0x00000018181a7228 */ /* 0x001fe20000000000 */
[----:B------:R-:W-:-:S05]  /*51e0*/  LOP3.LUT R24, R7, 0x1, RZ, 0xc0, !PT ;  /* 0x0000000107187812 */ /* 0x000fca00078ec0ff */
[----:B------:R-:W0:Y:S01]  /*51f0*/  MUFU.RCP64H R31, R27 ;  /* 0x0000001b001f7308 */ /* 0x000e220000001800 */
[----:B------:R-:W-:Y:S01]  /*5200*/  ISETP.NE.U32.AND P0, PT, R24, 0x1, PT ;  /* 0x000000011800780c */ /* 0x000fe20003f05070 */
[----:B------:R-:W-:-:S03]  /*5210*/  DMUL R24, R28, R28 ;  /* 0x0000001c1c187228 */ /* 0x000fc60000000000 */
[----:B------:R-:W-:Y:S01]  /*5220*/  FSEL R35, -R30, 0.11223486810922622681, !P0 ;  /* 0x3de5db651e237808 */ /* 0x000fe20004000100 */
[----:B------:R-:W-:Y:S01]  /*5230*/  IMAD.MOV.U32 R30, RZ, RZ, 0x1 ;  /* 0x00000001ff1e7424 */ /* 0x000fe200078e00ff */
[----:B------:R-:W-:-:S05]  /*5240*/  FSEL R34, R34, -8.06006814911005101289e+34, !P0 ;  /* 0xf9785eba22227808 */ /* 0x000fca0004000000 */
[----:B0-----:R-:W-:-:S08]  /*5250*/  DFMA R32, -R26, R30, 1 ;  /* 0x3ff000001a20742b */ /* 0x001fd0000000011e */
[----:B------:R-:W-:-:S08]  /*5260*/  DFMA R32, R32, R32, R32 ;  /* 0x000000202020722b */ /* 0x000fd00000000020 */
[----:B------:R-:W-:Y:S02]  /*5270*/  DFMA R32, R30, R32, R30 ;  /* 0x000000201e20722b */ /* 0x000fe4000000001e */
[----:B--2---:R-:W-:-:S08]  /*5280*/  DFMA R8, R24, R34, R8 ;  /* 0x000000221808722b */ /* 0x004fd00000000008 */
[----:B------:R-:W-:Y:S02]  /*5290*/  DFMA R8, R24, R8, R10 ;  /* 0x000000081808722b */ /* 0x000fe4000000000a */
[----:B------:R-:W-:-:S06]  /*52a0*/  DFMA R10, -R26, R32, 1 ;  /* 0x3ff000001a0a742b */ /* 0x000fcc0000000120 */
[----:B---3--:R-:W-:Y:S02]  /*52b0*/  DFMA R8, R24, R8, R12 ;  /* 0x000000081808722b */ /* 0x008fe4000000000c */
[----:B------:R-:W-:-:S06]  /*52c0*/  DFMA R10, R32, R10, R32 ;  /* 0x0000000a200a722b */ /* 0x000fcc0000000020 */
[----:B------:R-:W-:Y:S02]  /*52d0*/  DFMA R8, R24, R8, R14 ;  /* 0x000000081808722b */ /* 0x000fe4000000000e */
[----:B------:R-:W-:-:S06]  /*52e0*/  DMUL R12, R10, R60 ;  /* 0x0000003c0a0c7228 */ /* 0x000fcc0000000000 */
[----:B----4-:R-:W-:Y:S02]  /*52f0*/  DFMA R8, R24, R8, R16 ;  /* 0x000000081808722b */ /* 0x010fe40000000010 */
[----:B------:R-:W-:-:S06]  /*5300*/  DFMA R14, -R26, R12, R60 ;  /* 0x0000000c1a0e722b */ /* 0x000fcc000000013c */
[----:B------:R-:W-:-:S08]  /*5310*/  DFMA R8, R24, R8, R18 ;  /* 0x000000081808722b */ /* 0x000fd00000000012 */
[----:B------:R-:W-:Y:S02]  /*5320*/  DFMA R28, R8, R28, R28 ;  /* 0x0000001c081c722b */ /* 0x000fe4000000001c */
[----:B------:R-:W-:Y:S02]  /*5330*/  DFMA R24, R24, R8, 1 ;  /* 0x3ff000001818742b */ /* 0x000fe40000000008 */
[----:B------:R-:W-:-:S08]  /*5340*/  DFMA R8, R10, R14, R12 ;  /* 0x0000000e0a08722b */ /* 0x000fd0000000000c */
[----:B------:R-:W-:Y:S02]  /*5350*/  FSEL R12, R24, R28, !P0 ;  /* 0x0000001c180c7208 */ /* 0x000fe40004000000 */
[----:B------:R-:W-:Y:S01]  /*5360*/  FFMA R14, RZ, R27, R9 ;  /* 0x0000001bff0e7223 */ /* 0x000fe20000000009 */
[----:B------:R-:W-:Y:S02]  /*5370*/  FSEL R13, R25, R29, !P0 ;  /* 0x0000001d190d7208 */ /* 0x000fe40004000000 */
[----:B------:R-:W-:Y:S02]  /*5380*/  LOP3.LUT P0, RZ, R7, 0x2, RZ, 0xc0, !PT ;  /* 0x0000000207ff7812 */ /* 0x000fe4000780c0ff */
[----:B------:R-:W-:Y:S02]  /*5390*/  FSETP.GT.AND P2, PT, |R14|, 1.469367938527859385e-39, PT ;  /* 0x001000000e00780b */ /* 0x000fe40003f44200 */
[----:B------:R-:W-:-:S10]  /*53a0*/  DADD R10, RZ, -R12 ;  /* 0x00000000ff0a7229 */ /* 0x000fd4000000080c */
[----:B------:R-:W-:Y:S02]  /*53b0*/  FSEL R24, R12, R10, !P0 ;  /* 0x0000000a0c187208 */ /* 0x000fe40004000000 */
[----:B------:R-:W-:Y:S01]  /*53c0*/  FSEL R25, R13, R11, !P0 ;  /* 0x0000000b0d197208 */ /* 0x000fe20004000000 */
[----:B------:R-:W-:Y:S06]  /*53d0*/  @P2 BRA P3, `(.L_x_76) ;  /* 0x00000000001c2947 */ /* 0x000fec0001800000 */
[----:B------:R-:W-:Y:S01]  /*53e0*/  IMAD.MOV.U32 R8, RZ, RZ, R26 ;  /* 0x000000ffff087224 */ /* 0x000fe200078e001a */
[----:B------:R-:W-:Y:S01]  /*53f0*/  MOV R10, 0x5440 ;  /* 0x00005440000a7802 */ /* 0x000fe20000000f00 */
[----:B------:R-:W-:Y:S02]  /*5400*/  IMAD.MOV.U32 R9, RZ, RZ, R27 ;  /* 0x000000ffff097224 */ /* 0x000fe400078e001b */
[----:B------:R-:W-:Y:S02]  /*5410*/  IMAD.MOV.U32 R12, RZ, RZ, R60 ;  /* 0x000000ffff0c7224 */ /* 0x000fe400078e003c */
[----:B------:R-:W-:-:S07]  /*5420*/  IMAD.MOV.U32 R7, RZ, RZ, R61 ;  /* 0x000000ffff077224 */ /* 0x000fce00078e003d */
[----:B------:R-:W-:Y:S05]  /*5430*/  CALL.REL.NOINC `($__internal_0_$__cuda_sm20_div_rn_f64_full) ;  /* 0x0000000800987944 */ /* 0x000fea0003c00000 */
[----:B------:R-:W-:-:S07]  /*5440*/  IMAD.MOV.U32 R9, RZ, RZ, R7 ;  /* 0x000000ffff097224 */ /* 0x000fce00078e0007 */
.L_x_76:
[----:B------:R-:W-:Y:S05]  /*5450*/  BSYNC.RECONVERGENT B1 ;  /* 0x0000000000017941 */ /* 0x000fea0003800200 */
.L_x_75:
[----:B------:R-:W-:Y:S01]  /*5460*/  BSSY.RECONVERGENT B3, `(.L_x_77) ;  /* 0x000001c000037945 */ /* 0x000fe20003800200 */
[----:B------:R-:W-:Y:S01]  /*5470*/  DADD R26, R46, R8 ;  /* 0x000000002e1a7229 */ /* 0x000fe20000000008 */
[----:B------:R-:W-:Y:S01]  /*5480*/  @!P1 IMAD.MOV.U32 R7, RZ, RZ, RZ ;  /* 0x000000ffff079224 */ /* 0x000fe200078e00ff */
[----:B------:R-:W-:Y:S01]  /*5490*/  @!P1 DMUL R28, RZ, R20 ;  /* 0x00000014ff1c9228 */ /* 0x000fe20000000000 */
        /* <DEDUP_REMOVED lines=24> */
.L_x_78:
[----:B------:R-:W-:Y:S05]  /*5620*/  BSYNC.RECONVERGENT B3 ;  /* 0x0000000000037941 */ /* 0x000fea0003800200 */
.L_x_77:
        /* <DEDUP_REMOVED lines=9> */
[----:B------:R-:W-:Y:S01]  /*56c0*/  UMOV UR6, UR5 ;  /* 0x0000000500067c82 */ /* 0x000fe20008000000 */
        /* <DEDUP_REMOVED lines=49> */
.L_x_80:
[----:B------:R-:W-:Y:S05]  /*59e0*/  BSYNC.RECONVERGENT B1 ;  /* 0x0000000000017941 */ /* 0x000fea0003800200 */
.L_x_79:
[----:B------:R-:W-:Y:S01]  /*59f0*/  DADD R22, R22, R22 ;  /* 0x0000000016167229 */ /* 0x000fe20000000016 */
[----:B------:R-:W-:Y:S01]  /*5a00*/  IMAD.MOV.U32 R10, RZ, RZ, 0x1 ;  /* 0x00000001ff0a7424 */ /* 0x000fe200078e00ff */
[----:B------:R-:W-:Y:S01]  /*5a10*/  DADD R18, R18, -R8 ;  /* 0x0000000012127229 */ /* 0x000fe20000000808 */
[----:B------:R-:W-:Y:S01]  /*5a20*/  BSSY.RECONVERGENT B1, `(.L_x_81) ;  /* 0x0000018000017945 */ /* 0x000fe20003800200 */
[----:B------:R-:W-:Y:S02]  /*5a30*/  DMUL R24, R26, -R24 ;  /* 0x800000181a187228 */ /* 0x000fe40000000000 */
[----:B------:R-:W0:Y:S04]  /*5a40*/  MUFU.RCP64H R11, R23 ;  /* 0x00000017000b7308 */ /* 0x000e280000001800 */
[----:B------:R-:W-:-:S08]  /*5a50*/  DADD R18, R18, R18 ;  /* 0x0000000012127229 */ /* 0x000fd00000000012 */
[----:B------:R-:W-:Y:S02]  /*5a60*/  DMUL R18, R18, R24 ;  /* 0x0000001812127228 */ /* 0x000fe40000000000 */
        /* <DEDUP_REMOVED lines=19> */
.L_x_82:
[----:B------:R-:W-:Y:S05]  /*5ba0*/  BSYNC.RECONVERGENT B1 ;  /* 0x0000000000017941 */ /* 0x000fea0003800200 */
.L_x_81:
[----:B------:R-:W-:Y:S01]  /*5bb0*/  VIADD R4, R4, 0xffffffd8 ;  /* 0xffffffd804047836 */ /* 0x000fe20000000000 */
[----:B------:R0:W-:Y:S04]  /*5bc0*/  STL.64 [R6+0x10], R8 ;  /* 0x0000100806007387 */ /* 0x0001e80000100a00 */
[----:B------:R-:W-:Y:S01]  /*5bd0*/  ISETP.NE.AND P0, PT, R4, -0x28, PT ;  /* 0xffffffd80400780c */ /* 0x000fe20003f05270 */
[----:B0-----:R-:W-:-:S12]  /*5be0*/  VIADD R6, R6, 0x28 ;  /* 0x0000002806067836 */ /* 0x001fd80000000000 */
[----:B------:R-:W-:Y:S05]  /*5bf0*/  @P0 BRA `(.L_x_83) ;  /* 0xffffffc400780947 */ /* 0x000fea000383ffff */
[----:B------:R-:W2:Y:S01]  /*5c00*/  LDL.128 R48, [R1] ;  /* 0x0000000001307983 */ /* 0x000ea20000100c00 */
[----:B------:R-:W0:Y:S03]  /*5c10*/  LDCU UR6, c[0x0][0x3a0] ;  /* 0x00007400ff0677ac */ /* 0x000e260008000800 */
[----:B------:R-:W2:Y:S04]  /*5c20*/  LDL.128 R8, [R1+0x20] ;  /* 0x0000200001087983 */ /* 0x000ea80000100c00 */
[----:B------:R-:W3:Y:S04]  /*5c30*/  LDL.128 R20, [R1+0x50] ;  /* 0x0000500001147983 */ /* 0x000ee80000100c00 */
[----:B------:R-:W4:Y:S04]  /*5c40*/  LDL.128 R32, [R1+0x70] ;  /* 0x0000700001207983 */ /* 0x000f280000100c00 */
[----:B------:R-:W5:Y:S04]  /*5c50*/  LDL.128 R4, [R1+0x30] ;  /* 0x0000300001047983 */ /* 0x000f680000100c00 */
[----:B------:R-:W5:Y:S04]  /*5c60*/  LDL.128 R12, [R1+0x10] ;  /* 0x00001000010c7983 */ /* 0x000f680000100c00 */
[----:B------:R-:W5:Y:S04]  /*5c70*/  LDL.128 R16, [R1+0x40] ;  /* 0x0000400001107983 */ /* 0x000f680000100c00 */
[----:B------:R-:W5:Y:S04]  /*5c80*/  LDL.128 R24, [R1+0x60] ;  /* 0x0000600001187983 */ /* 0x000f680000100c00 */
[----:B------:R-:W5:Y:S04]  /*5c90*/  LDL.128 R28, [R1+0x80] ;  /* 0x00008000011c7983 */ /* 0x000f680000100c00 */
[----:B------:R-:W5:Y:S01]  /*5ca0*/  LDL.128 R36, [R1+0x90] ;  /* 0x0000900001247983 */ /* 0x000f620000100c00 */
[----:B------:R-:W-:Y:S01]  /*5cb0*/  VIADD R42, R42, 0x1 ;  /* 0x000000012a2a7836 */ /* 0x000fe20000000000 */
[----:B------:R-:W-:Y:S01]  /*5cc0*/  UMOV UR14, 0x3d70a3d7 ;  /* 0x3d70a3d7000e7882 */ /* 0x000fe20000000000 */
[----:B------:R-:W-:-:S03]  /*5cd0*/  UMOV UR15, 0x3fffd70a ;  /* 0x3fffd70a000f7882 */ /* 0x000fc60000000000 */
[----:B0-----:R-:W-:Y:S01]  /*5ce0*/  ISETP.GE.AND P0, PT, R42, UR6, PT ;  /* 0x000000062a007c0c */ /* 0x001fe2000bf06270 */
[----:B--2---:R-:W-:-:S08]  /*5cf0*/  DFMA R10, R10, 2, R48 ;  /* 0x400000000a0a782b */ /* 0x004fd00000000030 */
[----:B---3--:R-:W-:-:S08]  /*5d00*/  DFMA R10, R20, 2, R10 ;  /* 0x40000000140a782b */ /* 0x008fd0000000000a */
[----:B----4-:R-:W-:Y:S02]  /*5d10*/  DADD R10, R10, R34 ;  /* 0x000000000a0a7229 */ /* 0x010fe40000000022 */
[----:B-----5:R-:W-:Y:S02]  /*5d20*/  DFMA R4, R4, 2, R50 ;  /* 0x400000000404782b */ /* 0x020fe40000000032 */
[----:B------:R-:W-:Y:S02]  /*5d30*/  DFMA R6, R6, 2, R12 ;  /* 0x400000000606782b */ /* 0x000fe4000000000c */
[----:B------:R-:W-:Y:S02]  /*5d40*/  DFMA R14, R16, 2, R14 ;  /* 0x40000000100e782b */ /* 0x000fe4000000000e */
[----:B------:R-:W-:Y:S02]  /*5d50*/  DFMA R8, R18, 2, R8 ;  /* 0x400000001208782b */ /* 0x000fe40000000008 */
[----:B------:R-:W-:-:S02]  /*5d60*/  DFMA R72, R10, R2, R72 ;  /* 0x000000020a48722b */ /* 0x000fc40000000048 */
[----:B------:R-:W-:Y:S02]  /*5d70*/  DFMA R4, R22, 2, R4 ;  /* 0x400000001604782b */ /* 0x000fe40000000004 */
[----:B------:R-:W-:Y:S02]  /*5d80*/  DFMA R6, R24, 2, R6 ;  /* 0x400000001806782b */ /* 0x000fe40000000006 */
[----:B------:R-:W-:Y:S02]  /*5d90*/  DFMA R14, R26, 2, R14 ;  /* 0x400000001a0e782b */ /* 0x000fe4000000000e */
[----:B------:R-:W-:Y:S02]  /*5da0*/  DFMA R8, R32, 2, R8 ;  /* 0x400000002008782b */ /* 0x000fe40000000008 */
[----:B------:R-:W-:Y:S02]  /*5db0*/  DSETP.GEU.AND P1, PT, R72, UR14, PT ;  /* 0x0000000e48007e2a */ /* 0x000fe4000bf2e000 */
[----:B------:R-:W-:-:S02]  /*5dc0*/  DADD R4, R4, R28 ;  /* 0x0000000004047229 */ /* 0x000fc4000000001c */
[----:B------:R-:W-:Y:S02]  /*5dd0*/  DADD R6, R30, R6 ;  /* 0x000000001e067229 */ /* 0x000fe40000000006 */
[----:B------:R-:W-:Y:S02]  /*5de0*/  DADD R14, R14, R36 ;  /* 0x000000000e0e7229 */ /* 0x000fe40000000024 */
[----:B------:R-:W-:Y:S02]  /*5df0*/  DADD R8, R38, R8 ;  /* 0x0000000026087229 */ /* 0x000fe40000000008 */
[-C--:B------:R-:W-:Y:S02]  /*5e00*/  DFMA R70, R4, R2.reuse, R70 ;  /* 0x000000020446722b */ /* 0x080fe40000000046 */
[-C--:B------:R-:W-:Y:S02]  /*5e10*/  DFMA R68, R6, R2.reuse, R68 ;  /* 0x000000020644722b */ /* 0x080fe40000000044 */
[----:B------:R-:W-:-:S02]  /*5e20*/  DFMA R56, R14, R2, R56 ;  /* 0x000000020e38722b */ /* 0x000fc40000000038 */
[----:B------:R-:W-:Y:S01]  /*5e30*/  DFMA R58, R8, R2, R58 ;  /* 0x00000002083a722b */ /* 0x000fe2000000003a */
[----:B------:R-:W-:Y:S10]  /*5e40*/  @!P0 BRA P1, `(.L_x_84) ;  /* 0xffffffc000ac8947 */ /* 0x000ff4000083ffff */
.L_x_25:
[----:B------:R-:W-:Y:S05]  /*5e50*/  BSYNC.RECONVERGENT B2 ;  /* 0x0000000000027941 */ /* 0x000fea0003800200 */
.L_x_24:
[----:B------:R-:W0:Y:S02]  /*5e60*/  LDC.64 R2, c[0x0][0x398] ;  /* 0x0000e600ff027b82 */ /* 0x000e240000000a00 */
[----:B0-----:R-:W-:-:S05]  /*5e70*/  IMAD.WIDE R2, R0, 0x4, R2 ;  /* 0x0000000400027825 */ /* 0x001fca00078e0202 */
[----:B------:R-:W-:Y:S01]  /*5e80*/  STG.E desc[UR8][R2.64], R42 ;  /* 0x0000002a02007986 */ /* 0x000fe2000c101908 */
[----:B------:R-:W-:Y:S05]  /*5e90*/  EXIT ;  /* 0x000000000000794d */ /* 0x000fea0003800000 */
        .weak           $__internal_0_$__cuda_sm20_div_rn_f64_full
        .type           $__internal_0_$__cuda_sm20_div_rn_f64_full,@function
        .size           $__internal_0_$__cuda_sm20_div_rn_f64_full,($__internal_1_$__cuda_sm20_dsqrt_rn_f64_mediumpath_v1 - $__internal_0_$__cuda_sm20_div_rn_f64_full)
$__internal_0_$__cuda_sm20_div_rn_f64_full:
[C---:B------:R-:W-:Y:S01]  /*5ea0*/  FSETP.GEU.AND P0, PT, |R9|.reuse, 1.469367938527859385e-39, PT ;  /* 0x001000000900780b */ /* 0x040fe20003f0e200 */
[--C-:B------:R-:W-:Y:S01]  /*5eb0*/  IMAD.MOV.U32 R14, RZ, RZ, R8.reuse ;  /* 0x000000ffff0e7224 */ /* 0x100fe200078e0008 */
[----:B------:R-:W-:Y:S01]  /*5ec0*/  LOP3.LUT R11, R9, 0x800fffff, RZ, 0xc0, !PT ;  /* 0x800fffff090b7812 */ /* 0x000fe200078ec0ff */
[----:B------:R-:W-:Y:S01]  /*5ed0*/  IMAD.MOV.U32 R15, RZ, RZ, R9 ;  /* 0x000000ffff0f7224 */ /* 0x000fe200078e0009 */
[----:B------:R-:W-:Y:S01]  /*5ee0*/  BSSY.RECONVERGENT B0, `(.L_x_85) ;  /* 0x000005c000007945 */ /* 0x000fe20003800200 */
[----:B------:R-:W-:Y:S01]  /*5ef0*/  IMAD.MOV.U32 R16, RZ, RZ, R8 ;  /* 0x000000ffff107224 */ /* 0x000fe200078e0008 */
[----:B------:R-:W-:Y:S01]  /*5f00*/  LOP3.LUT R17, R11, 0x3ff00000, RZ, 0xfc, !PT ;  /* 0x3ff000000b117812 */ /* 0x000fe200078efcff */
[----:B------:R-:W-:Y:S02]  /*5f10*/  IMAD.MOV.U32 R39, RZ, RZ, R7 ;  /* 0x000000ffff277224 */ /* 0x000fe400078e0007 */
[----:B------:R-:W-:Y:S02]  /*5f20*/  IMAD.MOV.U32 R36, RZ, RZ, 0x1 ;  /* 0x00000001ff247424 */ /* 0x000fe400078e00ff */
[----:B------:R-:W-:Y:S01]  /*5f30*/  IMAD.MOV.U32 R38, RZ, RZ, R12 ;  /* 0x000000ffff267224 */ /* 0x000fe200078e000c */
[C---:B------:R-:W-:Y:S01]  /*5f40*/  FSETP.GEU.AND P2, PT, |R39|.reuse, 1.469367938527859385e-39, PT ;  /* 0x001000002700780b */ /* 0x040fe20003f4e200 */
[----:B------:R-:W-:Y:S01]  /*5f50*/  @!P0 DMUL R16, R14, 8.98846567431157953865e+307 ;  /* 0x7fe000000e108828 */ /* 0x000fe20000000000 */
[----:B------:R-:W-:-:S02]  /*5f60*/  LOP3.LUT R7, R39, 0x7ff00000, RZ, 0xc0, !PT ;  /* 0x7ff0000027077812 */ /* 0x000fc400078ec0ff */
[----:B------:R-:W-:-:S03]  /*5f70*/  LOP3.LUT R12, R9, 0x7ff00000, RZ, 0xc0, !PT ;  /* 0x7ff00000090c7812 */ /* 0x000fc600078ec0ff */
[----:B------:R-:W0:Y:S01]  /*5f80*/  MUFU.RCP64H R37, R17 ;  /* 0x0000001100257308 */ /* 0x000e220000001800 */
[----:B------:R-:W-:-:S03]  /*5f90*/  ISETP.GE.U32.AND P4, PT, R7, R12, PT ;  /* 0x0000000c0700720c */ /* 0x000fc60003f86070 */
[----:B------:R-:W-:Y:S02]  /*5fa0*/  @!P0 LOP3.LUT R12, R17, 0x7ff00000, RZ, 0xc0, !PT ;  /* 0x7ff00000110c8812 */ /* 0x000fe400078ec0ff */
[----:B------:R-:W-:Y:S01]  /*5fb0*/  @!P2 LOP3.LUT R8, R15, 0x7ff00000, RZ, 0xc0, !PT ;  /* 0x7ff000000f08a812 */ /* 0x000fe200078ec0ff */
[----:B------:R-:W-:-:S03]  /*5fc0*/  @!P2 IMAD.MOV.U32 R50, RZ, RZ, RZ ;  /* 0x000000ffff32a224 */ /* 0x000fc600078e00ff */
[----:B------:R-:W-:Y:S01]  /*5fd0*/  @!P2 ISETP.GE.U32.AND P3, PT, R7, R8, PT ;  /* 0x000000080700a20c */ /* 0x000fe20003f66070 */
[----:B------:R-:W-:-:S05]  /*5fe0*/  IMAD.MOV.U32 R8, RZ, RZ, 0x1ca00000 ;  /* 0x1ca00000ff087424 */ /* 0x000fca00078e00ff */
[C---:B------:R-:W-:Y:S01]  /*5ff0*/  @!P2 SEL R9, R8.reuse, 0x63400000, !P3 ;  /* 0x634000000809a807 */ /* 0x040fe20005800000 */
[----:B0-----:R-:W-:Y:S01]  /*6000*/  DFMA R48, R36, -R16, 1 ;  /* 0x3ff000002430742b */ /* 0x001fe20000000810 */
[----:B------:R-:W-:Y:S02]  /*6010*/  SEL R11, R8, 0x63400000, !P4 ;  /* 0x63400000080b7807 */ /* 0x000fe40006000000 */
[----:B------:R-:W-:-:S04]  /*6020*/  @!P2 LOP3.LUT R9, R9, 0x80000000, R39, 0xf8, !PT ;  /* 0x800000000909a812 */ /* 0x000fc800078ef827 */
[----:B------:R-:W-:Y:S01]  /*6030*/  @!P2 LOP3.LUT R51, R9, 0x100000, RZ, 0xfc, !PT ;  /* 0x001000000933a812 */ /* 0x000fe200078efcff */
[----:B------:R-:W-:-:S08]  /*6040*/  DFMA R48, R48, R48, R48 ;  /* 0x000000303030722b */ /* 0x000fd00000000030 */
[----:B------:R-:W-:Y:S01]  /*6050*/  DFMA R36, R36, R48, R36 ;  /* 0x000000302424722b */ /* 0x000fe20000000024 */
[----:B------:R-:W-:Y:S01]  /*6060*/  LOP3.LUT R49, R11, 0x800fffff, R39, 0xf8, !PT ;  /* 0x800fffff0b317812 */ /* 0x000fe200078ef827 */
[----:B------:R-:W-:Y:S02]  /*6070*/  IMAD.MOV.U32 R48, RZ, RZ, R38 ;  /* 0x000000ffff307224 */ /* 0x000fe400078e0026 */
[----:B------:R-:W-:-:S04]  /*6080*/  IMAD.MOV.U32 R11, RZ, RZ, R7 ;  /* 0x000000ffff0b7224 */ /* 0x000fc800078e0007 */
[----:B------:R-:W-:Y:S02]  /*6090*/  DFMA R74, R36, -R16, 1 ;  /* 0x3ff00000244a742b */ /* 0x000fe40000000810 */
[----:B------:R-:W-:-:S06]  /*60a0*/  @!P2 DFMA R48, R48, 2, -R50 ;  /* 0x400000003030a82b */ /* 0x000fcc0000000832 */
[----:B------:R-:W-:-:S04]  /*60b0*/  DFMA R74, R36, R74, R36 ;  /* 0x0000004a244a722b */ /* 0x000fc80000000024 */
[----:B------:R-:W-:-:S04]  /*60c0*/  @!P2 LOP3.LUT R11, R49, 0x7ff00000, RZ, 0xc0, !PT ;  /* 0x7ff00000310ba812 */ /* 0x000fc800078ec0ff */
[----:B------:R-:W-:Y:S01]  /*60d0*/  DMUL R50, R74, R48 ;  /* 0x000000304a327228 */ /* 0x000fe20000000000 */
[----:B------:R-:W-:-:S05]  /*60e0*/  VIADD R9, R11, 0xffffffff ;  /* 0xffffffff0b097836 */ /* 0x000fca0000000000 */
[----:B------:R-:W-:Y:S01]  /*60f0*/  ISETP.GT.U32.AND P0, PT, R9, 0x7feffffe, PT ;  /* 0x7feffffe0900780c */ /* 0x000fe20003f04070 */
[----:B------:R-:W-:Y:S01]  /*6100*/  VIADD R9, R12, 0xffffffff ;  /* 0xffffffff0c097836 */ /* 0x000fe20000000000 */
[----:B------:R-:W-:-:S04]  /*6110*/  DFMA R36, R50, -R16, R48 ;  /* 0x800000103224722b */ /* 0x000fc80000000030 */
[----:B------:R-:W-:-:S04]  /*6120*/  ISETP.GT.U32.OR P0, PT, R9, 0x7feffffe, P0 ;  /* 0x7feffffe0900780c */ /* 0x000fc80000704470 */
[----:B------:R-:W-:-:S09]  /*6130*/  DFMA R36, R74, R36, R50 ;  /* 0x000000244a24722b */ /* 0x000fd20000000032 */
[----:B------:R-:W-:Y:S05]  /*6140*/  @P0 BRA `(.L_x_86) ;  /* 0x0000000000740947 */ /* 0x000fea0003800000 */
[----:B------:R-:W-:-:S04]  /*6150*/  LOP3.LUT R12, R15, 0x7ff00000, RZ, 0xc0, !PT ;  /* 0x7ff000000f0c7812 */ /* 0x000fc800078ec0ff */
[CC--:B------:R-:W-:Y:S02]  /*6160*/  VIADDMNMX R9, R7.reuse, -R12.reuse, 0xb9600000, !PT ;  /* 0xb960000007097446 */ /* 0x0c0fe4000780090c */
[----:B------:R-:W-:Y:S01]  /*6170*/  ISETP.GE.U32.AND P0, PT, R7, R12, PT ;  /* 0x0000000c0700720c */ /* 0x000fe20003f06070 */
[----:B------:R-:W-:Y:S01]  /*6180*/  IMAD.MOV.U32 R12, RZ, RZ, RZ ;  /* 0x000000ffff0c7224 */ /* 0x000fe200078e00ff */
[----:B------:R-:W-:Y:S02]  /*6190*/  VIMNMX R9, PT, PT, R9, 0x46a00000, PT ;  /* 0x46a0000009097848 */ /* 0x000fe40003fe0100 */
[----:B------:R-:W-:-:S05]  /*61a0*/  SEL R8, R8, 0x63400000, !P0 ;  /* 0x6340000008087807 */ /* 0x000fca0004000000 */
[----:B------:R-:W-:-:S04]  /*61b0*/  IMAD.IADD R8, R9, 0x1, -R8 ;  /* 0x0000000109087824 */ /* 0x000fc800078e0a08 */
[----:B------:R-:W-:-:S06]  /*61c0*/  VIADD R13, R8, 0x7fe00000 ;  /* 0x7fe00000080d7836 */ /* 0x000fcc0000000000 */
[----:B------:R-:W-:-:S10]  /*61d0*/  DMUL R50, R36, R12 ;  /* 0x0000000c24327228 */ /* 0x000fd40000000000 */
[----:B------:R-:W-:-:S13]  /*61e0*/  FSETP.GTU.AND P0, PT, |R51|, 1.469367938527859385e-39, PT ;  /* 0x001000003300780b */ /* 0x000fda0003f0c200 */
[----:B------:R-:W-:Y:S05]  /*61f0*/  @P0 BRA `(.L_x_87) ;  /* 0x0000000000a80947 */ /* 0x000fea0003800000 */
[----:B------:R-:W-:Y:S01]  /*6200*/  DFMA R16, R36, -R16, R48 ;  /* 0x800000102410722b */ /* 0x000fe20000000030 */
[----:B------:R-:W-:-:S09]  /*6210*/  IMAD.MOV.U32 R14, RZ, RZ, RZ ;  /* 0x000000ffff0e7224 */ /* 0x000fd200078e00ff */
[C---:B------:R-:W-:Y:S02]  /*6220*/  FSETP.NEU.AND P0, PT, R17.reuse, RZ, PT ;  /* 0x000000ff1100720b */ /* 0x040fe40003f0d000 */
[----:B------:R-:W-:-:S04]  /*6230*/  LOP3.LUT R7, R17, 0x80000000, R15, 0x48, !PT ;  /* 0x8000000011077812 */ /* 0x000fc800078e480f */
[----:B------:R-:W-:-:S07]  /*6240*/  LOP3.LUT R15, R7, R13, RZ, 0xfc, !PT ;  /* 0x0000000d070f7212 */ /* 0x000fce00078efcff */
[----:B------:R-:W-:Y:S05]  /*6250*/  @!P0 BRA `(.L_x_87) ;  /* 0x0000000000908947 */ /* 0x000fea0003800000 */
[----:B------:R-:W-:Y:S01]  /*6260*/  IMAD.MOV R13, RZ, RZ, -R8 ;  /* 0x000000ffff0d7224 */ /* 0x000fe200078e0a08 */
[----:B------:R-:W-:Y:S01]  /*6270*/  IADD3 R8, PT, PT, -R8, -0x43300000, RZ ;  /* 0xbcd0000008087810 */ /* 0x000fe20007ffe1ff */
[----:B------:R-:W-:-:S06]  /*6280*/  IMAD.MOV.U32 R12, RZ, RZ, RZ ;  /* 0x000000ffff0c7224 */ /* 0x000fcc00078e00ff */
[----:B------:R-:W-:Y:S02]  /*6290*/  DFMA R12, R50, -R12, R36 ;  /* 0x8000000c320c722b */ /* 0x000fe40000000024 */
[----:B------:R-:W-:-:S08]  /*62a0*/  DMUL.RP R36, R36, R14 ;  /* 0x0000000e24247228 */ /* 0x000fd00000008000 */
[----:B------:R-:W-:Y:S02]  /*62b0*/  FSETP.NEU.AND P0, PT, |R13|, R8, PT ;  /* 0x000000080d00720b */ /* 0x000fe40003f0d200 */
[----:B------:R-:W-:Y:S02]  /*62c0*/  LOP3.LUT R7, R37, R7, RZ, 0x3c, !PT ;  /* 0x0000000725077212 */ /* 0x000fe400078e3cff */
[----:B------:R-:W-:Y:S02]  /*62d0*/  FSEL R8, R36, R50, !P0 ;  /* 0x0000003224087208 */ /* 0x000fe40004000000 */
[----:B------:R-:W-:-:S03]  /*62e0*/  FSEL R9, R7, R51, !P0 ;  /* 0x0000003307097208 */ /* 0x000fc60004000000 */
[----:B------:R-:W-:Y:S02]  /*62f0*/  IMAD.MOV.U32 R50, RZ, RZ, R8 ;  /* 0x000000ffff327224 */ /* 0x000fe400078e0008 */
[----:B------:R-:W-:Y:S01]  /*6300*/  IMAD.MOV.U32 R51, RZ, RZ, R9 ;  /* 0x000000ffff337224 */ /* 0x000fe200078e0009 */
[----:B------:R-:W-:Y:S06]  /*6310*/  BRA `(.L_x_87) ;  /* 0x0000000000607947 */ /* 0x000fec0003800000 */
.L_x_86:
[----:B------:R-:W-:-:S14]  /*6320*/  DSETP.NAN.AND P0, PT, R38, R38, PT ;  /* 0x000000262600722a */ /* 0x000fdc0003f08000 */
[----:B------:R-:W-:Y:S05]  /*6330*/  @P0 BRA `(.L_x_88) ;  /* 0x00000000004c0947 */ /* 0x000fea0003800000 */
[----:B------:R-:W-:-:S14]  /*6340*/  DSETP.NAN.AND P0, PT, R14, R14, PT ;  /* 0x0000000e0e00722a */ /* 0x000fdc0003f08000 */
[----:B------:R-:W-:Y:S05]  /*6350*/  @P0 BRA `(.L_x_89) ;  /* 0x0000000000340947 */ /* 0x000fea0003800000 */
[----:B------:R-:W-:Y:S01]  /*6360*/  ISETP.NE.AND P0, PT, R11, R12, PT ;  /* 0x0000000c0b00720c */ /* 0x000fe20003f05270 */
[----:B------:R-:W-:Y:S02]  /*6370*/  IMAD.MOV.U32 R50, RZ, RZ, 0x0 ;  /* 0x00000000ff327424 */ /* 0x000fe400078e00ff */
[----:B------:R-:W-:-:S10]  /*6380*/  IMAD.MOV.U32 R51, RZ, RZ, -0x80000 ;  /* 0xfff80000ff337424 */ /* 0x000fd400078e00ff */
[----:B------:R-:W-:Y:S05]  /*6390*/  @!P0 BRA `(.L_x_87) ;  /* 0x0000000000408947 */ /* 0x000fea0003800000 */
[----:B------:R-:W-:Y:S02]  /*63a0*/  ISETP.NE.AND P0, PT, R11, 0x7ff00000, PT ;  /* 0x7ff000000b00780c */ /* 0x000fe40003f05270 */
[----:B------:R-:W-:Y:S02]  /*63b0*/  LOP3.LUT R7, R39, 0x80000000, R15, 0x48, !PT ;  /* 0x8000000027077812 */ /* 0x000fe400078e480f */
[----:B------:R-:W-:-:S13]  /*63c0*/  ISETP.EQ.OR P0, PT, R12, RZ, !P0 ;  /* 0x000000ff0c00720c */ /* 0x000fda0004702670 */
[----:B------:R-:W-:Y:S01]  /*63d0*/  @P0 LOP3.LUT R8, R7, 0x7ff00000, RZ, 0xfc, !PT ;  /* 0x7ff0000007080812 */ /* 0x000fe200078efcff */
[----:B------:R-:W-:Y:S02]  /*63e0*/  @!P0 IMAD.MOV.U32 R50, RZ, RZ, RZ ;  /* 0x000000ffff328224 */ /* 0x000fe400078e00ff */
[----:B------:R-:W-:Y:S02]  /*63f0*/  @!P0 IMAD.MOV.U32 R51, RZ, RZ, R7 ;  /* 0x000000ffff338224 */ /* 0x000fe400078e0007 */
[----:B------:R-:W-:Y:S02]  /*6400*/  @P0 IMAD.MOV.U32 R50, RZ, RZ, RZ ;  /* 0x000000ffff320224 */ /* 0x000fe400078e00ff */
[----:B------:R-:W-:Y:S01]  /*6410*/  @P0 IMAD.MOV.U32 R51, RZ, RZ, R8 ;  /* 0x000000ffff330224 */ /* 0x000fe200078e0008 */
[----:B------:R-:W-:Y:S06]  /*6420*/  BRA `(.L_x_87) ;  /* 0x00000000001c7947 */ /* 0x000fec0003800000 */
.L_x_89:
[----:B------:R-:W-:Y:S01]  /*6430*/  LOP3.LUT R7, R15, 0x80000, RZ, 0xfc, !PT ;  /* 0x000800000f077812 */ /* 0x000fe200078efcff */
[----:B------:R-:W-:-:S04]  /*6440*/  IMAD.MOV.U32 R50, RZ, RZ, R14 ;  /* 0x000000ffff327224 */ /* 0x000fc800078e000e */
[----:B------:R-:W-:Y:S01]  /*6450*/  IMAD.MOV.U32 R51, RZ, RZ, R7 ;  /* 0x000000ffff337224 */ /* 0x000fe200078e0007 */
[----:B------:R-:W-:Y:S06]  /*6460*/  BRA `(.L_x_87) ;  /* 0x00000000000c7947 */ /* 0x000fec0003800000 */
.L_x_88:
[----:B------:R-:W-:Y:S01]  /*6470*/  LOP3.LUT R7, R39, 0x80000, RZ, 0xfc, !PT ;  /* 0x0008000027077812 */ /* 0x000fe200078efcff */
[----:B------:R-:W-:-:S04]  /*6480*/  IMAD.MOV.U32 R50, RZ, RZ, R38 ;  /* 0x000000ffff327224 */ /* 0x000fc800078e0026 */
[----:B------:R-:W-:-:S07]  /*6490*/  IMAD.MOV.U32 R51, RZ, RZ, R7 ;  /* 0x000000ffff337224 */ /* 0x000fce00078e0007 */
.L_x_87:
[----:B------:R-:W-:Y:S05]  /*64a0*/  BSYNC.RECONVERGENT B0 ;  /* 0x0000000000007941 */ /* 0x000fea0003800200 */
.L_x_85:
[----:B------:R-:W-:Y:S02]  /*64b0*/  IMAD.MOV.U32 R11, RZ, RZ, 0x0 ;  /* 0x00000000ff0b7424 */ /* 0x000fe400078e00ff */
[----:B------:R-:W-:Y:S02]  /*64c0*/  IMAD.MOV.U32 R8, RZ, RZ, R50 ;  /* 0x000000ffff087224 */ /* 0x000fe400078e0032 */
[----:B------:R-:W-:Y:S01]  /*64d0*/  IMAD.MOV.U32 R7, RZ, RZ, R51 ;  /* 0x000000ffff077224 */ /* 0x000fe200078e0033 */
[----:B------:R-:W-:Y:S06]  /*64e0*/  RET.REL.NODEC R10 `(_Z17simulateRayKerneliPKdPdPii) ;  /* 0xffffff980ac47950 */ /* 0x000fec0003c3ffff */
        .weak           $__internal_1_$__cuda_sm20_dsqrt_rn_f64_mediumpath_v1
        .type           $__internal_1_$__cuda_sm20_dsqrt_rn_f64_mediumpath_v1,@function
        .size           $__internal_1_$__cuda_sm20_dsqrt_rn_f64_mediumpath_v1,($_Z17simulateRayKerneliPKdPdPii$__internal_trig_reduction_slowpathd - $__internal_1_$__cuda_sm20_dsqrt_rn_f64_mediumpath_v1)
$__internal_1_$__cuda_sm20_dsqrt_rn_f64_mediumpath_v1:
[----:B------:R-:W-:Y:S01]  /*64f0*/  ISETP.GE.U32.AND P0, PT, R8, -0x3400000, PT ;  /* 0xfcc000000800780c */ /* 0x000fe20003f06070 */
[----:B------:R-:W-:Y:S01]  /*6500*/  BSSY.RECONVERGENT B1, `(.L_x_90) ;  /* 0x0000028000017945 */ /* 0x000fe20003800200 */
[----:B------:R-:W-:Y:S02]  /*6510*/  IMAD.MOV.U32 R13, RZ, RZ, R11 ;  /* 0x000000ffff0d7224 */ /* 0x000fe400078e000b */
[----:B------:R-:W-:Y:S02]  /*6520*/  IMAD.MOV.U32 R10, RZ, RZ, R28 ;  /* 0x000000ffff0a7224 */ /* 0x000fe400078e001c */
[----:B------:R-:W-:Y:S02]  /*6530*/  IMAD.MOV.U32 R11, RZ, RZ, R29 ;  /* 0x000000ffff0b7224 */ /* 0x000fe400078e001d */
[----:B------:R-:W-:Y:S02]  /*6540*/  IMAD.MOV.U32 R8, RZ, RZ, R16 ;  /* 0x000000ffff087224 */ /* 0x000fe400078e0010 */
[----:B------:R-:W-:-:S03]  /*6550*/  IMAD.MOV.U32 R9, RZ, RZ, R17 ;  /* 0x000000ffff097224 */ /* 0x000fc600078e0011 */
[----:B------:R-:W-:Y:S05]  /*6560*/  @!P0 BRA `(.L_x_91) ;  /* 0x0000000000208947 */ /* 0x000fea0003800000 */
[----:B------:R-:W-:-:S10]  /*6570*/  DFMA.RM R8, R8, R12, R14 ;  /* 0x0000000c0808722b */ /* 0x000fd4000000400e */
[----:B------:R-:W-:-:S05]  /*6580*/  IADD3 R12, P0, PT, R8, 0x1, RZ ;  /* 0x00000001080c7810 */ /* 0x000fca0007f1e0ff */
[----:B------:R-:W-:-:S06]  /*6590*/  IMAD.X R13, RZ, RZ, R9, P0 ;  /* 0x000000ffff0d7224 */ /* 0x000fcc00000e0609 */
[----:B------:R-:W-:-:S08]  /*65a0*/  DFMA.RP R10, -R8, R12, R10 ;  /* 0x0000000c080a722b */ /* 0x000fd0000000810a */
[----:B------:R-:W-:-:S06]  /*65b0*/  DSETP.GT.AND P0, PT, R10, RZ, PT ;  /* 0x000000ff0a00722a */ /* 0x000fcc0003f04000 */
[----:B------:R-:W-:Y:S02]  /*65c0*/  FSEL R8, R12, R8, P0 ;  /* 0x000000080c087208 */ /* 0x000fe40000000000 */
[----:B------:R-:W-:Y:S01]  /*65d0*/  FSEL R9, R13, R9, P0 ;  /* 0x000000090d097208 */ /* 0x000fe20000000000 */
[----:B------:R-:W-:Y:S06]  /*65e0*/  BRA `(.L_x_92) ;  /* 0x0000000000647947 */ /* 0x000fec0003800000 */
.L_x_91:
[----:B------:R-:W-:-:S14]  /*65f0*/  DSETP.NE.AND P0, PT, R10, RZ, PT ;  /* 0x000000ff0a00722a */ /* 0x000fdc0003f05000 */
[----:B------:R-:W-:Y:S05]  /*6600*/  @!P0 BRA `(.L_x_93) ;  /* 0x0000000000588947 */ /* 0x000fea0003800000 */
[----:B------:R-:W-:-:S13]  /*6610*/  ISETP.GE.AND P0, PT, R11, RZ, PT ;  /* 0x000000ff0b00720c */ /* 0x000fda0003f06270 */
[----:B------:R-:W-:Y:S02]  /*6620*/  @!P0 IMAD.MOV.U32 R8, RZ, RZ, 0x0 ;  /* 0x00000000ff088424 */ /* 0x000fe400078e00ff */
[----:B------:R-:W-:Y:S01]  /*6630*/  @!P0 IMAD.MOV.U32 R9, RZ, RZ, -0x80000 ;  /* 0xfff80000ff098424 */ /* 0x000fe200078e00ff */
[----:B------:R-:W-:Y:S06]  /*6640*/  @!P0 BRA `(.L_x_92) ;  /* 0x00000000004c8947 */ /* 0x000fec0003800000 */
[----:B------:R-:W-:-:S13]  /*6650*/  ISETP.GT.AND P0, PT, R11, 0x7fefffff, PT ;  /* 0x7fefffff0b00780c */ /* 0x000fda0003f04270 */
[----:B------:R-:W-:Y:S05]  /*6660*/  @P0 BRA `(.L_x_93) ;  /* 0x0000000000400947 */ /* 0x000fea0003800000 */
[----:B------:R-:W-:Y:S01]  /*6670*/  DMUL R8, R10, 8.11296384146066816958e+31 ;  /* 0x469000000a087828 */ /* 0x000fe20000000000 */
[----:B------:R-:W-:Y:S02]  /*6680*/  IMAD.MOV.U32 R14, RZ, RZ, 0x0 ;  /* 0x00000000ff0e7424 */ /* 0x000fe400078e00ff */
[----:B------:R-:W-:Y:S02]  /*6690*/  IMAD.MOV.U32 R10, RZ, RZ, RZ ;  /* 0x000000ffff0a7224 */ /* 0x000fe400078e00ff */
[----:B------:R-:W-:Y:S01]  /*66a0*/  IMAD.MOV.U32 R15, RZ, RZ, 0x3fd80000 ;  /* 0x3fd80000ff0f7424 */ /* 0x000fe200078e00ff */
[----:B------:R-:W0:Y:S03]  /*66b0*/  MUFU.RSQ64H R11, R9 ;  /* 0x00000009000b7308 */ /* 0x000e260000001c00 */
[----:B0-----:R-:W-:-:S08]  /*66c0*/  DMUL R12, R10, R10 ;  /* 0x0000000a0a0c7228 */ /* 0x001fd00000000000 */
[----:B------:R-:W-:-:S08]  /*66d0*/  DFMA R12, R8, -R12, 1 ;  /* 0x3ff00000080c742b */ /* 0x000fd0000000080c */
[----:B------:R-:W-:Y:S02]  /*66e0*/  DFMA R14, R12, R14, 0.5 ;  /* 0x3fe000000c0e742b */ /* 0x000fe4000000000e */
[----:B------:R-:W-:-:S08]  /*66f0*/  DMUL R12, R10, R12 ;  /* 0x0000000c0a0c7228 */ /* 0x000fd00000000000 */
[----:B------:R-:W-:-:S08]  /*6700*/  DFMA R12, R14, R12, R10 ;  /* 0x0000000c0e0c722b */ /* 0x000fd0000000000a */
[----:B------:R-:W-:Y:S02]  /*6710*/  DMUL R10, R8, R12 ;  /* 0x0000000c080a7228 */ /* 0x000fe40000000000 */
[----:B------:R-:W-:-:S06]  /*6720*/  VIADD R13, R13, 0xfff00000 ;  /* 0xfff000000d0d7836 */ /* 0x000fcc0000000000 */
[----:B------:R-:W-:-:S08]  /*6730*/  DFMA R14, R10, -R10, R8 ;  /* 0x8000000a0a0e722b */ /* 0x000fd00000000008 */
[----:B------:R-:W-:-:S10]  /*6740*/  DFMA R8, R12, R14, R10 ;  /* 0x0000000e0c08722b */ /* 0x000fd4000000000a */
[----:B------:R-:W-:Y:S01]  /*6750*/  VIADD R9, R9, 0xfcb00000 ;  /* 0xfcb0000009097836 */ /* 0x000fe20000000000 */
[----:B------:R-:W-:Y:S06]  /*6760*/  BRA `(.L_x_92) ;  /* 0x0000000000047947 */ /* 0x000fec0003800000 */
.L_x_93:
[----:B------:R-:W-:-:S11]  /*6770*/  DADD R8, R10, R10 ;  /* 0x000000000a087229 */ /* 0x000fd6000000000a */
.L_x_92:
[----:B------:R-:W-:Y:S05]  /*6780*/  BSYNC.RECONVERGENT B1 ;  /* 0x0000000000017941 */ /* 0x000fea0003800200 */
.L_x_90:
[----:B------:R-:W-:Y:S02]  /*6790*/  IMAD.MOV.U32 R7, RZ, RZ, 0x0 ;  /* 0x00000000ff077424 */ /* 0x000fe400078e00ff */
[----:B------:R-:W-:Y:S02]  /*67a0*/  IMAD.MOV.U32 R62, RZ, RZ, R8 ;  /* 0x000000ffff3e7224 */ /* 0x000fe400078e0008 */
[----:B------:R-:W-:Y:S01]  /*67b0*/  IMAD.MOV.U32 R63, RZ, RZ, R9 ;  /* 0x000000ffff3f7224 */ /* 0x000fe200078e0009 */
[----:B------:R-:W-:Y:S06]  /*67c0*/  RET.REL.NODEC R6 `(_Z17simulateRayKerneliPKdPdPii) ;  /* 0xffffff98060c7950 */ /* 0x000fec0003c3ffff */
        .type           $_Z17simulateRayKerneliPKdPdPii$__internal_trig_reduction_slowpathd,@function
        .size           $_Z17simulateRayKerneliPKdPdPii$__internal_trig_reduction_slowpathd,(.L_x_104 - $_Z17simulateRayKerneliPKdPdPii$__internal_trig_reduction_slowpathd)
$_Z17simulateRayKerneliPKdPdPii$__internal_trig_reduction_slowpathd:
[--C-:B------:R-:W-:Y:S01]  /*67d0*/  SHF.R.U32.HI R37, RZ, 0x14, R36.reuse ;  /* 0x00000014ff257819 */ /* 0x100fe20000011624 */
[----:B------:R-:W-:Y:S02]  /*67e0*/  IMAD.MOV.U32 R17, RZ, RZ, R36 ;  /* 0x000000ffff117224 */ /* 0x000fe400078e0024 */
[----:B------:R-:W-:Y:S01]  /*67f0*/  IMAD.MOV.U32 R9, RZ, RZ, RZ ;  /* 0x000000ffff097224 */ /* 0x000fe200078e00ff */
[----:B------:R-:W-:-:S04]  /*6800*/  LOP3.LUT R7, R37, 0x7ff, RZ, 0xc0, !PT ;  /* 0x000007ff25077812 */ /* 0x000fc800078ec0ff */
[----:B------:R-:W-:-:S13]  /*6810*/  ISETP.NE.AND P0, PT, R7, 0x7ff, PT ;  /* 0x000007ff0700780c */ /* 0x000fda0003f05270 */
[----:B------:R-:W-:Y:S05]  /*6820*/  @!P0 BRA `(.L_x_94) ;  /* 0x00000008004c8947 */ /* 0x000fea0003800000 */
[----:B------:R-:W-:Y:S01]  /*6830*/  VIADD R8, R7, 0xfffffc00 ;  /* 0xfffffc0007087836 */ /* 0x000fe20000000000 */
[----:B------:R-:W-:Y:S01]  /*6840*/  BSSY.RECONVERGENT B0, `(.L_x_95) ;  /* 0x0000030000007945 */ /* 0x000fe20003800200 */
[----:B------:R-:W-:-:S03]  /*6850*/  CS2R R50, SRZ ;  /* 0x0000000000327805 */ /* 0x000fc6000001ff00 */
[----:B------:R-:W-:Y:S02]  /*6860*/  SHF.R.U32.HI R7, RZ, 0x6, R8 ;  /* 0x00000006ff077819 */ /* 0x000fe40000011608 */
[----:B------:R-:W-:Y:S01]  /*6870*/  ISETP.GE.U32.AND P0, PT, R8, 0x80, PT ;  /* 0x000000800800780c */ /* 0x000fe20003f06070 */
[----:B------:R-:W-:Y:S01]  /*6880*/  VIADD R8, R1, 0xa0 ;  /* 0x000000a001087836 */ /* 0x000fe20000000000 */
[C---:B------:R-:W-:Y:S02]  /*6890*/  IADD3 R10, PT, PT, -R7.reuse, 0x13, RZ ;  /* 0x00000013070a7810 */ /* 0x040fe40007ffe1ff */
[----:B------:R-:W-:Y:S02]  /*68a0*/  IADD3 R14, PT, PT, -R7, 0xf, RZ ;  /* 0x0000000f070e7810 */ /* 0x000fe40007ffe1ff */
[----:B------:R-:W-:-:S04]  /*68b0*/  SEL R10, R10, 0x12, P0 ;  /* 0x000000120a0a7807 */ /* 0x000fc80000000000 */
[----:B------:R-:W-:-:S13]  /*68c0*/  ISETP.GE.AND P0, PT, R14, R10, PT ;  /* 0x0000000a0e00720c */ /* 0x000fda0003f06270 */
[----:B------:R-:W-:Y:S05]  /*68d0*/  @P0 BRA `(.L_x_96) ;  /* 0x0000000000980947 */ /* 0x000fea0003800000 */
[----:B------:R-:W0:Y:S01]  /*68e0*/  LDC.64 R48, c[0x0][0x358] ;  /* 0x0000d600ff307b82 */ /* 0x000e220000000a00 */
[C---:B------:R-:W-:Y:S01]  /*68f0*/  SHF.L.U64.HI R11, R16.reuse, 0xb, R17 ;  /* 0x0000000b100b7819 */ /* 0x040fe20000010211 */
[----:B------:R-:W-:Y:S01]  /*6900*/  BSSY.RECONVERGENT B1, `(.L_x_97) ;  /* 0x0000022000017945 */ /* 0x000fe20003800200 */
[----:B------:R-:W-:Y:S01]  /*6910*/  IMAD.SHL.U32 R12, R16, 0x800, RZ ;  /* 0x00000800100c7824 */ /* 0x000fe200078e00ff */
[----:B------:R-:W-:Y:S01]  /*6920*/  IADD3 R9, PT, PT, RZ, -R7, -R10 ;  /* 0x80000007ff097210 */ /* 0x000fe20007ffe80a */
[----:B------:R-:W-:Y:S01]  /*6930*/  IMAD.MOV.U32 R13, RZ, RZ, RZ ;  /* 0x000000ffff0d7224 */ /* 0x000fe200078e00ff */
[----:B------:R-:W-:Y:S02]  /*6940*/  CS2R R50, SRZ ;  /* 0x0000000000327805 */ /* 0x000fe4000001ff00 */
[----:B------:R-:W-:-:S07]  /*6950*/  LOP3.LUT R11, R11, 0x80000000, RZ, 0xfc, !PT ;  /* 0x800000000b0b7812 */ /* 0x000fce00078efcff */
.L_x_98:
[----:B------:R-:W1:Y:S01]  /*6960*/  LDC.64 R16, c[0x4][RZ] ;  /* 0x01000000ff107b82 */ /* 0x000e620000000a00 */
[----:B0-----:R-:W-:Y:S02]  /*6970*/  R2UR UR6, R48 ;  /* 0x00000000300672ca */ /* 0x001fe400000e0000 */
[----:B------:R-:W-:Y:S01]  /*6980*/  R2UR UR7, R49 ;  /* 0x00000000310772ca */ /* 0x000fe200000e0000 */
[----:B-1----:R-:W-:-:S12]  /*6990*/  IMAD.WIDE R74, R14, 0x8, R16 ;  /* 0x000000080e4a7825 */ /* 0x002fd800078e0210 */
[----:B------:R-:W2:Y:S01]  /*69a0*/  LDG.E.64.CONSTANT R38, desc[UR6][R74.64] ;  /* 0x000000064a267981 */ /* 0x000ea2000c1e9b00 */
[----:B------:R-:W-:Y:S02]  /*69b0*/  VIADD R9, R9, 0x1 ;  /* 0x0000000109097836 */ /* 0x000fe40000000000 */
[C---:B------:R-:W-:Y:S02]  /*69c0*/  IMAD R19, R13.reuse, 0x8, R8 ;  /* 0x000000080d137824 */ /* 0x040fe400078e0208 */
[----:B------:R-:W-:Y:S02]  /*69d0*/  VIADD R13, R13, 0x1 ;  /* 0x000000010d0d7836 */ /* 0x000fe40000000000 */
[----:B------:R-:W-:Y:S02]  /*69e0*/  VIADD R14, R14, 0x1 ;  /* 0x000000010e0e7836 */ /* 0x000fe40000000000 */
[----:B--2---:R-:W-:-:S04]  /*69f0*/  IMAD.WIDE.U32 R50, P3, R38, R12, R50 ;  /* 0x0000000c26327225 */ /* 0x004fc80007860032 */
[CC--:B------:R-:W-:Y:S02]  /*6a00*/  IMAD R15, R38.reuse, R11.reuse, RZ ;  /* 0x0000000b260f7224 */ /* 0x0c0fe400078e02ff */
[----:B------:R-:W-:-:S03]  /*6a10*/  IMAD.HI.U32 R38, R38, R11, RZ ;  /* 0x0000000b26267227 */ /* 0x000fc600078e00ff */
[----:B------:R-:W-:Y:S01]  /*6a20*/  IADD3 R15, P0, PT, R15, R51, RZ ;  /* 0x000000330f0f7210 */ /* 0x000fe20007f1e0ff */
[CC--:B------:R-:W-:Y:S02]  /*6a30*/  IMAD R16, R39.reuse, R12.reuse, RZ ;  /* 0x0000000c27107224 */ /* 0x0c0fe400078e02ff */
[----:B------:R-:W-:-:S03]  /*6a40*/  IMAD.HI.U32 R17, R39, R12, RZ ;  /* 0x0000000c27117227 */ /* 0x000fc600078e00ff */
[----:B------:R-:W-:Y:S01]  /*6a50*/  IADD3 R51, P2, PT, R16, R15, RZ ;  /* 0x0000000f10337210 */ /* 0x000fe20007f5e0ff */
[----:B------:R-:W-:Y:S02]  /*6a60*/  IMAD.X R38, RZ, RZ, R38, P3 ;  /* 0x000000ffff267224 */ /* 0x000fe400018e0626 */
[-C--:B------:R-:W-:Y:S02]  /*6a70*/  IMAD.HI.U32 R15, R39, R11.reuse, RZ ;  /* 0x0000000b270f7227 */ /* 0x080fe400078e00ff */
[----:B------:R0:W-:Y:S01]  /*6a80*/  STL.64 [R19], R50 ;  /* 0x0000003213007387 */ /* 0x0001e20000100a00 */
[----:B------:R-:W-:Y:S01]  /*6a90*/  IADD3.X R17, P0, PT, R17, R38, RZ, P0, !PT ;  /* 0x0000002611117210 */ /* 0x000fe2000071e4ff */
[----:B------:R-:W-:-:S04]  /*6aa0*/  IMAD R16, R39, R11, RZ ;  /* 0x0000000b27107224 */ /* 0x000fc800078e02ff */
[----:B------:R-:W-:Y:S01]  /*6ab0*/  IMAD.X R15, RZ, RZ, R15, P0 ;  /* 0x000000ffff0f7224 */ /* 0x000fe200000e060f */
[----:B------:R-:W-:Y:S02]  /*6ac0*/  ISETP.NE.AND P0, PT, R9, -0xf, PT ;  /* 0xfffffff10900780c */ /* 0x000fe40003f05270 */
[----:B------:R-:W-:-:S05]  /*6ad0*/  IADD3.X R16, P2, PT, R16, R17, RZ, P2, !PT ;  /* 0x0000001110107210 */ /* 0x000fca000175e4ff */
[----:B------:R-:W-:Y:S02]  /*6ae0*/  IMAD.X R17, RZ, RZ, R15, P2 ;  /* 0x000000ffff117224 */ /* 0x000fe400010e060f */
[----:B0-----:R-:W-:Y:S02]  /*6af0*/  IMAD.MOV.U32 R50, RZ, RZ, R16 ;  /* 0x000000ffff327224 */ /* 0x001fe400078e0010 */
[----:B------:R-:W-:Y:S02]  /*6b00*/  IMAD.MOV.U32 R51, RZ, RZ, R17 ;  /* 0x000000ffff337224 */ /* 0x000fe400078e0011 */
[----:B------:R-:W-:Y:S05]  /*6b10*/  @P0 BRA `(.L_x_98) ;  /* 0xfffffffc00900947 */ /* 0x000fea000383ffff */
[----:B------:R-:W-:Y:S05]  /*6b20*/  BSYNC.RECONVERGENT B1 ;  /* 0x0000000000017941 */ /* 0x000fea0003800200 */
.L_x_97:
[----:B------:R-:W-:-:S07]  /*6b30*/  IMAD.MOV.U32 R14, RZ, RZ, R10 ;  /* 0x000000ffff0e7224 */ /* 0x000fce00078e000a */
.L_x_96:
[----:B------:R-:W-:Y:S05]  /*6b40*/  BSYNC.RECONVERGENT B0 ;  /* 0x0000000000007941 */ /* 0x000fea0003800200 */
.L_x_95:
[----:B------:R-:W-:Y:S01]  /*6b50*/  LOP3.LUT P0, R37, R37, 0x3f, RZ, 0xc0, !PT ;  /* 0x0000003f25257812 */ /* 0x000fe2000780c0ff */
[----:B------:R-:W-:-:S04]  /*6b60*/  IMAD.IADD R7, R7, 0x1, R14 ;  /* 0x0000000107077824 */ /* 0x000fc800078e020e */
[----:B------:R-:W-:-:S05]  /*6b70*/  IMAD.U32 R17, R7, 0x8, R8 ;  /* 0x0000000807117824 */ /* 0x000fca00078e0008 */
[----:B------:R0:W-:Y:S04]  /*6b80*/  STL.64 [R17+-0x78], R50 ;  /* 0xffff883211007387 */ /* 0x0001e80000100a00 */
[----:B------:R-:W2:Y:S04]  /*6b90*/  @P0 LDL.64 R38, [R1+0xa8] ;  /* 0x0000a80001260983 */ /* 0x000ea80000100a00 */
[----:B------:R-:W3:Y:S04]  /*6ba0*/  LDL.64 R10, [R1+0xb0] ;  /* 0x0000b000010a7983 */ /* 0x000ee80000100a00 */
[----:B------:R-:W0:Y:S01]  /*6bb0*/  LDL.64 R8, [R1+0xb8] ;  /* 0x0000b80001087983 */ /* 0x000e220000100a00 */
[----:B------:R-:W-:Y:S01]  /*6bc0*/  @P0 LOP3.LUT R7, R37, 0x3f, RZ, 0x3c, !PT ;  /* 0x0000003f25070812 */ /* 0x000fe200078e3cff */
[----:B------:R-:W-:Y:S01]  /*6bd0*/  BSSY.RECONVERGENT B0, `(.L_x_99) ;  /* 0x0000034000007945 */ /* 0x000fe20003800200 */
[----:B--2---:R-:W-:-:S02]  /*6be0*/  @P0 SHF.R.U64 R16, R38, 0x1, R39 ;  /* 0x0000000126100819 */ /* 0x004fc40000001227 */
[----:B------:R-:W-:Y:S02]  /*6bf0*/  @P0 SHF.R.U32.HI R38, RZ, 0x1, R39 ;  /* 0x00000001ff260819 */ /* 0x000fe40000011627 */
[----:B---3--:R-:W-:Y:S02]  /*6c00*/  @P0 SHF.L.U32 R15, R10, R37, RZ ;  /* 0x000000250a0f0219 */ /* 0x008fe400000006ff */
[----:B------:R-:W-:Y:S02]  /*6c10*/  @P0 SHF.R.U64 R16, R16, R7, R38 ;  /* 0x0000000710100219 */ /* 0x000fe40000001226 */
[--C-:B------:R-:W-:Y:S02]  /*6c20*/  @P0 SHF.R.U32.HI R12, RZ, 0x1, R11.reuse ;  /* 0x00000001ff0c0819 */ /* 0x100fe4000001160b */
[C-C-:B------:R-:W-:Y:S02]  /*6c30*/  @P0 SHF.R.U64 R13, R10.reuse, 0x1, R11.reuse ;  /* 0x000000010a0d0819 */ /* 0x140fe4000000120b */
[----:B------:R-:W-:-:S02]  /*6c40*/  @P0 SHF.L.U64.HI R14, R10, R37, R11 ;  /* 0x000000250a0e0219 */ /* 0x000fc4000001020b */
[----:B------:R-:W-:Y:S02]  /*6c50*/  @P0 SHF.R.U32.HI R19, RZ, R7, R38 ;  /* 0x00000007ff130219 */ /* 0x000fe40000011626 */
[----:B------:R-:W-:Y:S02]  /*6c60*/  @P0 LOP3.LUT R10, R15, R16, RZ, 0xfc, !PT ;  /* 0x000000100f0a0212 */ /* 0x000fe400078efcff */
[----:B0-----:R-:W-:Y:S02]  /*6c70*/  @P0 SHF.L.U32 R17, R8, R37, RZ ;  /* 0x0000002508110219 */ /* 0x001fe400000006ff */
[--C-:B------:R-:W-:Y:S02]  /*6c80*/  @P0 SHF.R.U64 R38, R13, R7, R12.reuse ;  /* 0x000000070d260219 */ /* 0x100fe4000000120c */
[----:B------:R-:W-:Y:S02]  /*6c90*/  @P0 LOP3.LUT R11, R14, R19, RZ, 0xfc, !PT ;  /* 0x000000130e0b0212 */ /* 0x000fe400078efcff */
[----:B------:R-:W-:Y:S01]  /*6ca0*/  @P0 SHF.R.U32.HI R12, RZ, R7, R12 ;  /* 0x00000007ff0c0219 */ /* 0x000fe2000001160c */
[----:B------:R-:W-:Y:S01]  /*6cb0*/  IMAD.SHL.U32 R7, R10, 0x4, RZ ;  /* 0x000000040a077824 */ /* 0x000fe200078e00ff */
[----:B------:R-:W-:-:S02]  /*6cc0*/  @P0 SHF.L.U64.HI R37, R8, R37, R9 ;  /* 0x0000002508250219 */ /* 0x000fc40000010209 */
[----:B------:R-:W-:Y:S02]  /*6cd0*/  @P0 LOP3.LUT R8, R17, R38, RZ, 0xfc, !PT ;  /* 0x0000002611080212 */ /* 0x000fe400078efcff */
[----:B------:R-:W-:Y:S02]  /*6ce0*/  SHF.L.U64.HI R10, R10, 0x2, R11 ;  /* 0x000000020a0a7819 */ /* 0x000fe4000001020b */
[----:B------:R-:W-:Y:S02]  /*6cf0*/  @P0 LOP3.LUT R9, R37, R12, RZ, 0xfc, !PT ;  /* 0x0000000c25090212 */ /* 0x000fe400078efcff */
[----:B------:R-:W-:Y:S02]  /*6d00*/  SHF.L.W.U32.HI R11, R11, 0x2, R8 ;  /* 0x000000020b0b7819 */ /* 0x000fe40000010e08 */
[----:B------:R-:W-:Y:S02]  /*6d10*/  IADD3 RZ, P0, PT, RZ, -R7, RZ ;  /* 0x80000007ffff7210 */ /* 0x000fe40007f1e0ff */
[----:B------:R-:W-:-:S02]  /*6d20*/  LOP3.LUT R13, RZ, R10, RZ, 0x33, !PT ;  /* 0x0000000aff0d7212 */ /* 0x000fc400078e33ff */
[----:B------:R-:W-:Y:S02]  /*6d30*/  SHF.L.W.U32.HI R12, R8, 0x2, R9 ;  /* 0x00000002080c7819 */ /* 0x000fe40000010e09 */
[----:B------:R-:W-:Y:S02]  /*6d40*/  LOP3.LUT R14, RZ, R11, RZ, 0x33, !PT ;  /* 0x0000000bff0e7212 */ /* 0x000fe400078e33ff */
[----:B------:R-:W-:Y:S02]  /*6d50*/  IADD3.X R13, P0, PT, RZ, R13, RZ, P0, !PT ;  /* 0x0000000dff0d7210 */ /* 0x000fe4000071e4ff */
[----:B------:R-:W-:Y:S02]  /*6d60*/  LOP3.LUT R15, RZ, R12, RZ, 0x33, !PT ;  /* 0x0000000cff0f7212 */ /* 0x000fe400078e33ff */
[----:B------:R-:W-:Y:S02]  /*6d70*/  IADD3.X R14, P2, PT, RZ, R14, RZ, P0, !PT ;  /* 0x0000000eff0e7210 */ /* 0x000fe4000075e4ff */
[----:B------:R-:W-:-:S03]  /*6d80*/  ISETP.GT.U32.AND P3, PT, R11, -0x1, PT ;  /* 0xffffffff0b00780c */ /* 0x000fc60003f64070 */
[----:B------:R-:W-:Y:S01]  /*6d90*/  IMAD.X R15, RZ, RZ, R15, P2 ;  /* 0x000000ffff0f7224 */ /* 0x000fe200010e060f */
[----:B------:R-:W-:-:S04]  /*6da0*/  ISETP.GT.AND.EX P0, PT, R12, -0x1, PT, P3 ;  /* 0xffffffff0c00780c */ /* 0x000fc80003f04330 */
[----:B------:R-:W-:Y:S02]  /*6db0*/  SEL R8, R12, R15, P0 ;  /* 0x0000000f0c087207 */ /* 0x000fe40000000000 */
[----:B------:R-:W-:Y:S02]  /*6dc0*/  SEL R11, R11, R14, P0 ;  /* 0x0000000e0b0b7207 */ /* 0x000fe40000000000 */
[----:B------:R-:W-:Y:S02]  /*6dd0*/  ISETP.NE.U32.AND P2, PT, R8, RZ, PT ;  /* 0x000000ff0800720c */ /* 0x000fe40003f45070 */
[----:B------:R-:W-:Y:S02]  /*6de0*/  SEL R10, R10, R13, P0 ;  /* 0x0000000d0a0a7207 */ /* 0x000fe40000000000 */
[----:B------:R-:W-:Y:S01]  /*6df0*/  SEL R16, R11, R8, !P2 ;  /* 0x000000080b107207 */ /* 0x000fe20005000000 */
[----:B------:R-:W-:-:S03]  /*6e00*/  @!P0 IMAD.MOV R7, RZ, RZ, -R7 ;  /* 0x000000ffff078224 */ /* 0x000fc600078e0a07 */
[----:B------:R-:W0:Y:S02]  /*6e10*/  FLO.U32 R15, R16 ;  /* 0x00000010000f7300 */ /* 0x000e2400000e0000 */
[C---:B0-----:R-:W-:Y:S02]  /*6e20*/  IADD3 R14, PT, PT, -R15.reuse, 0x1f, RZ ;  /* 0x0000001f0f0e7810 */ /* 0x041fe40007ffe1ff */
[----:B------:R-:W-:-:S03]  /*6e30*/  IADD3 R15, PT, PT, -R15, 0x3f, RZ ;  /* 0x0000003f0f0f7810 */ /* 0x000fc60007ffe1ff */
[----:B------:R-:W-:-:S05]  /*6e40*/  @P2 IMAD.MOV R15, RZ, RZ, R14 ;  /* 0x000000ffff0f2224 */ /* 0x000fca00078e020e */
[----:B------:R-:W-:-:S13]  /*6e50*/  ISETP.NE.AND P2, PT, R15, RZ, PT ;  /* 0x000000ff0f00720c */ /* 0x000fda0003f45270 */
[----:B------:R-:W-:Y:S05]  /*6e60*/  @!P2 BRA `(.L_x_100) ;  /* 0x000000000028a947 */ /* 0x000fea0003800000 */
[----:B------:R-:W-:Y:S02]  /*6e70*/  LOP3.LUT R14, R15, 0x3f, RZ, 0xc0, !PT ;  /* 0x0000003f0f0e7812 */ /* 0x000fe400078ec0ff */
[--C-:B------:R-:W-:Y:S02]  /*6e80*/  SHF.R.U64 R7, R7, 0x1, R10.reuse ;  /* 0x0000000107077819 */ /* 0x100fe4000000120a */
[----:B------:R-:W-:Y:S02]  /*6e90*/  SHF.R.U32.HI R10, RZ, 0x1, R10 ;  /* 0x00000001ff0a7819 */ /* 0x000fe4000001160a */
[----:B------:R-:W-:Y:S02]  /*6ea0*/  LOP3.LUT R13, R15, 0x3f, RZ, 0xc, !PT ;  /* 0x0000003f0f0d7812 */ /* 0x000fe400078e0cff */
[CC--:B------:R-:W-:Y:S02]  /*6eb0*/  SHF.L.U64.HI R8, R11.reuse, R14.reuse, R8 ;  /* 0x0000000e0b087219 */ /* 0x0c0fe40000010208 */
[----:B------:R-:W-:-:S02]  /*6ec0*/  SHF.L.U32 R11, R11, R14, RZ ;  /* 0x0000000e0b0b7219 */ /* 0x000fc400000006ff */
[-CC-:B------:R-:W-:Y:S02]  /*6ed0*/  SHF.R.U64 R14, R7, R13.reuse, R10.reuse ;  /* 0x0000000d070e7219 */ /* 0x180fe4000000120a */
[----:B------:R-:W-:Y:S02]  /*6ee0*/  SHF.R.U32.HI R13, RZ, R13, R10 ;  /* 0x0000000dff0d7219 */ /* 0x000fe4000001160a */
[----:B------:R-:W-:Y:S02]  /*6ef0*/  LOP3.LUT R11, R11, R14, RZ, 0xfc, !PT ;  /* 0x0000000e0b0b7212 */ /* 0x000fe400078efcff */
[----:B------:R-:W-:-:S07]  /*6f00*/  LOP3.LUT R8, R8, R13, RZ, 0xfc, !PT ;  /* 0x0000000d08087212 */ /* 0x000fce00078efcff */
.L_x_100:
[----:B------:R-:W-:Y:S05]  /*6f10*/  BSYNC.RECONVERGENT B0 ;  /* 0x0000000000007941 */ /* 0x000fea0003800200 */
.L_x_99:
[----:B------:R-:W-:Y:S01]  /*6f20*/  IMAD.WIDE.U32 R38, R11, 0x2168c235, RZ ;  /* 0x2168c2350b267825 */ /* 0x000fe200078e00ff */
[----:B------:R-:W-:-:S03]  /*6f30*/  SHF.R.U32.HI R9, RZ, 0x1e, R9 ;  /* 0x0000001eff097819 */ /* 0x000fc60000011609 */
[----:B------:R-:W-:Y:S01]  /*6f40*/  IMAD.MOV.U32 R16, RZ, RZ, R39 ;  /* 0x000000ffff107224 */ /* 0x000fe200078e0027 */
[----:B------:R-:W-:Y:S01]  /*6f50*/  IADD3 RZ, P2, PT, R38, R38, RZ ;  /* 0x0000002626ff7210 */ /* 0x000fe20007f5e0ff */
[----:B------:R-:W-:Y:S01]  /*6f60*/  IMAD.MOV.U32 R17, RZ, RZ, RZ ;  /* 0x000000ffff117224 */ /* 0x000fe200078e00ff */
[----:B------:R-:W-:Y:S01]  /*6f70*/  LEA.HI R9, R12, R9, RZ, 0x1 ;  /* 0x000000090c097211 */ /* 0x000fe200078f08ff */
[----:B------:R-:W-:-:S04]  /*6f80*/  IMAD.HI.U32 R7, R8, -0x36f0255e, RZ ;  /* 0xc90fdaa208077827 */ /* 0x000fc800078e00ff */
[----:B------:R-:W-:-:S04]  /*6f90*/  IMAD.WIDE.U32 R16, R11, -0x36f0255e, R16 ;  /* 0xc90fdaa20b107825 */ /* 0x000fc800078e0010 */
[C---:B------:R-:W-:Y:S02]  /*6fa0*/  IMAD R11, R8.reuse, -0x36f0255e, RZ ;  /* 0xc90fdaa2080b7824 */ /* 0x040fe400078e02ff */
[----:B------:R-:W-:-:S04]  /*6fb0*/  IMAD.WIDE.U32 R16, P3, R8, 0x2168c235, R16 ;  /* 0x2168c23508107825 */ /* 0x000fc80007860010 */
[----:B------:R-:W-:Y:S01]  /*6fc0*/  IMAD.X R7, RZ, RZ, R7, P3 ;  /* 0x000000ffff077224 */ /* 0x000fe200018e0607 */
[----:B------:R-:W-:Y:S02]  /*6fd0*/  IADD3 R11, P3, PT, R11, R17, RZ ;  /* 0x000000110b0b7210 */ /* 0x000fe40007f7e0ff */
[----:B------:R-:W-:Y:S02]  /*6fe0*/  IADD3.X RZ, P2, PT, R16, R16, RZ, P2, !PT ;  /* 0x0000001010ff7210 */ /* 0x000fe4000175e4ff */
[C---:B------:R-:W-:Y:S01]  /*6ff0*/  ISETP.GT.U32.AND P4, PT, R11.reuse, RZ, PT ;  /* 0x000000ff0b00720c */ /* 0x040fe20003f84070 */
[----:B------:R-:W-:Y:S01]  /*7000*/  IMAD.X R10, RZ, RZ, R7, P3 ;  /* 0x000000ffff0a7224 */ /* 0x000fe200018e0607 */
[----:B------:R-:W-:-:S04]  /*7010*/  IADD3.X R8, P3, PT, R11, R11, RZ, P2, !PT ;  /* 0x0000000b0b087210 */ /* 0x000fc8000177e4ff */
[C---:B------:R-:W-:Y:S01]  /*7020*/  ISETP.GT.AND.EX P2, PT, R10.reuse, RZ, PT, P4 ;  /* 0x000000ff0a00720c */ /* 0x040fe20003f44340 */
[----:B------:R-:W-:-:S03]  /*7030*/  IMAD.X R7, R10, 0x1, R10, P3 ;  /* 0x000000010a077824 */ /* 0x000fc600018e060a */
[----:B------:R-:W-:Y:S02]  /*7040*/  SEL R8, R8, R11, P2 ;  /* 0x0000000b08087207 */ /* 0x000fe40001000000 */
[----:B------:R-:W-:Y:S02]  /*7050*/  SEL R7, R7, R10, P2 ;  /* 0x0000000a07077207 */ /* 0x000fe40001000000 */
[----:B------:R-:W-:-:S05]  /*7060*/  IADD3 R8, P3, PT, R8, 0x1, RZ ;  /* 0x0000000108087810 */ /* 0x000fca0007f7e0ff */
[----:B------:R-:W-:-:S05]  /*7070*/  IMAD.X R7, RZ, RZ, R7, P3 ;  /* 0x000000ffff077224 */ /* 0x000fca00018e0607 */
[----:B------:R-:W-:-:S04]  /*7080*/  SHF.R.U64 R8, R8, 0xa, R7 ;  /* 0x0000000a08087819 */ /* 0x000fc80000001207 */
[----:B------:R-:W-:Y:S02]  /*7090*/  IADD3 R10, P3, PT, R8, 0x1, RZ ;  /* 0x00000001080a7810 */ /* 0x000fe40007f7e0ff */
[----:B------:R-:W-:Y:S02]  /*70a0*/  SEL R8, RZ, 0xffffffff, !P2 ;  /* 0xffffffffff087807 */ /* 0x000fe40005000000 */
[----:B------:R-:W-:Y:S02]  /*70b0*/  LEA.HI.X R7, R7, RZ, RZ, 0x16, P3 ;  /* 0x000000ff07077211 */ /* 0x000fe400018fb4ff */
[----:B------:R-:W-:Y:S01]  /*70c0*/  LOP3.LUT P2, R11, R36, 0x80000000, RZ, 0xc0, !PT ;  /* 0x80000000240b7812 */ /* 0x000fe2000784c0ff */
[----:B------:R-:W-:Y:S01]  /*70d0*/  IMAD.IADD R8, R8, 0x1, -R15 ;  /* 0x0000000108087824 */ /* 0x000fe200078e0a0f */
[--C-:B------:R-:W-:Y:S02]  /*70e0*/  SHF.R.U64 R10, R10, 0x1, R7.reuse ;  /* 0x000000010a0a7819 */ /* 0x100fe40000001207 */
[----:B------:R-:W-:Y:S01]  /*70f0*/  SHF.R.U32.HI R7, RZ, 0x1, R7 ;  /* 0x00000001ff077819 */ /* 0x000fe20000011607 */
[----:B------:R-:W-:Y:S01]  /*7100*/  IMAD.SHL.U32 R8, R8, 0x100000, RZ ;  /* 0x0010000008087824 */ /* 0x000fe200078e00ff */
[----:B------:R-:W-:-:S02]  /*7110*/  IADD3 R16, P3, P4, RZ, RZ, R10 ;  /* 0x000000ffff107210 */ /* 0x000fc40007c7e00a */
[----:B------:R-:W-:Y:S02]  /*7120*/  @!P0 LOP3.LUT R11, R11, 0x80000000, RZ, 0x3c, !PT ;  /* 0x800000000b0b8812 */ /* 0x000fe400078e3cff */
[----:B------:R-:W-:-:S03]  /*7130*/  IADD3.X R8, PT, PT, R8, 0x3fe00000, R7, P3, P4 ;  /* 0x3fe0000008087810 */ /* 0x000fc60001fe8407 */
[----:B------:R-:W-:Y:S01]  /*7140*/  @P2 IMAD.MOV R9, RZ, RZ, -R9 ;  /* 0x000000ffff092224 */ /* 0x000fe200078e0a09 */
[----:B------:R-:W-:-:S07]  /*7150*/  LOP3.LUT R17, R8, R11, RZ, 0xfc, !PT ;  /* 0x0000000b08117212 */ /* 0x000fce00078efcff */
.L_x_94:
[----:B------:R-:W-:-:S04]  /*7160*/  IMAD.MOV.U32 R19, RZ, RZ, 0x0 ;  /* 0x00000000ff137424 */ /* 0x000fc800078e00ff */
[----:B------:R-:W-:Y:S05]  /*7170*/  RET.REL.NODEC R18 `(_Z17simulateRayKerneliPKdPdPii) ;  /* 0xffffff8c12a07950 */ /* 0x000fea0003c3ffff */
.L_x_101:
[----:B------:R-:W-:-:S00]  /*7180*/  BRA `(.L_x_101) ;  /* 0xfffffffc00fc7947 */ /* 0x000fc0000383ffff */
[----:B------:R-:W-:-:S00]  /*7190*/  NOP ;  /* 0x0000000000007918 */ /* 0x000fc00000000000 */
        /* <DEDUP_REMOVED lines=14> */
.L_x_104:


//--------------------- .nv.global.init           --------------------------
	.section	.nv.global.init,"aw",@progbits
	.align	16
.nv.global.init:
	.type		__cudart_sin_cos_coeffs,@object
	.size		__cudart_sin_cos_coeffs,(__cudart_i2opi_d - __cudart_sin_cos_coeffs)
__cudart_sin_cos_coeffs:
        /*0000*/ 	.byte	0x46, 0xd2, 0xb0, 0x2c, 0xf1, 0xe5, 0x5a, 0xbe, 0x92, 0xe3, 0xac, 0x69, 0xe3, 0x1d, 0xc7, 0x3e
        /*0010*/ 	.byte	0xa1, 0x62, 0xdb, 0x19, 0xa0, 0x01, 0x2a, 0xbf, 0x18, 0x08, 0x11, 0x11, 0x11, 0x11, 0x81, 0x3f
        /*0020*/ 	.byte	0x54, 0x55, 0x55, 0x55, 0x55, 0x55, 0xc5, 0xbf, 0x00, 0x00, 0x00, 0x00, 0x00, 0x00, 0x00, 0x00
        /*0030*/ 	.byte	0x00, 0x00, 0x00, 0x00, 0x00, 0x00, 0x00, 0x00, 0x64, 0x81, 0xfd, 0x20, 0x83, 0xff, 0xa8, 0xbd
        /*0040*/ 	.byte	0x28, 0x85, 0xef, 0xc1, 0xa7, 0xee, 0x21, 0x3e, 0xd9, 0xe6, 0x06, 0x8e, 0x4f, 0x7e, 0x92, 0xbe
        /*0050*/ 	.byte	0xe9, 0xbc, 0xdd, 0x19, 0xa0, 0x01, 0xfa, 0x3e, 0x47, 0x5d, 0xc1, 0x16, 0x6c, 0xc1, 0x56, 0xbf
        /*0060*/ 	.byte	0x51, 0x55, 0x55, 0x55, 0x55, 0x55, 0xa5, 0x3f, 0x00, 0x00, 0x00, 0x00, 0x00, 0x00, 0xe0, 0xbf
        /*0070*/ 	.byte	0x00, 0x00, 0x00, 0x00, 0x00, 0x00, 0xf0, 0x3f, 0x00, 0x00, 0x00, 0x00, 0x00, 0x00, 0x00, 0x00
	.type		__cudart_i2opi_d,@object
	.size		__cudart_i2opi_d,(.L_5 - __cudart_i2opi_d)
__cudart_i2opi_d:
        /* <DEDUP_REMOVED lines=9> */
.L_5:


//--------------------- .nv.shared.reserved.0     --------------------------
	.section	.nv.shared.reserved.0,"aw",@nobits
	.weak		__nv_reservedSMEM_offset_0_alias
	.size		__nv_reservedSMEM_offset_0_alias, 0, 64
	.other		__nv_reservedSMEM_offset_0_alias,@"STO_CUDA_RESERVED_SHARED STV_DEFAULT"
__nv_reservedSMEM_offset_0_alias:
	.zero		0
	.zero		64


//--------------------- .nv.constant0._Z17simulateRayKerneliPKdPdPii --------------------------
	.section	.nv.constant0._Z17simulateRayKerneliPKdPdPii,"a",@progbits
	.sectionflags	@""
	.align	4
.nv.constant0._Z17simulateRayKerneliPKdPdPii:
	.zero		932


//--------------------- SYMBOLS --------------------------

	.type		.nv.reservedSmem.offset0,@object
	.size		.nv.reservedSmem.offset0,0x4
